// auto-generated by cutlass_sweep.gemm — config: {"arch": "sm_90", "cluster_m": 1, "cluster_n": 1, "dtype": "int8", "dtype_b": "int8", "layout": "nt", "stages": 4, "tile_k": 64, "tile_m": 64, "tile_n": 256}
#include "cutlass/cutlass.h"
#include "cutlass/gemm/collective/collective_builder.hpp"
#include "cutlass/gemm/device/gemm_universal_adapter.h"
#include "cutlass/gemm/kernel/gemm_universal.hpp"
#include "cutlass/epilogue/collective/collective_builder.hpp"

using ElemA = int8_t;
using ElemB = int8_t;
using ElemCD = int8_t;
using Acc  = int32_t;
using TileShape    = cute::Shape<cute::_64, cute::_256, cute::_64>;
using ClusterShape = cute::Shape<cute::_1, cute::_1, cute::_1>;

using CollectiveEpilogue = typename cutlass::epilogue::collective::CollectiveBuilder<
    cutlass::arch::Sm90, cutlass::arch::OpClassTensorOp,
    TileShape, ClusterShape,
    cutlass::epilogue::collective::EpilogueTileAuto,
    Acc, Acc,
    ElemCD, cutlass::layout::RowMajor, 128 / cutlass::sizeof_bits<ElemCD>::value,
    ElemCD, cutlass::layout::RowMajor, 128 / cutlass::sizeof_bits<ElemCD>::value,
    cutlass::epilogue::collective::EpilogueScheduleAuto
  >::CollectiveOp;

using CollectiveMainloop = typename cutlass::gemm::collective::CollectiveBuilder<
    cutlass::arch::Sm90, cutlass::arch::OpClassTensorOp,
    ElemA, cutlass::layout::RowMajor, 128 / cutlass::sizeof_bits<ElemA>::value,
    ElemB, cutlass::layout::ColumnMajor, 128 / cutlass::sizeof_bits<ElemB>::value,
    Acc,
    TileShape, ClusterShape,
    cutlass::gemm::collective::StageCount<4>,
    cutlass::gemm::collective::KernelScheduleAuto
  >::CollectiveOp;

using GemmKernel = cutlass::gemm::kernel::GemmUniversal<
    cute::Shape<int,int,int,int>,
    CollectiveMainloop,
    CollectiveEpilogue
>;
using Gemm = cutlass::gemm::device::GemmUniversalAdapter<GemmKernel>;

// Force the device kernel symbol into the cubin without needing a host main.
auto* _anchor = &cutlass::device_kernel<GemmKernel>;


// ===== COMPILED SASS (sm_90a) =====

	.target	sm_90a

	.elftype	@"ET_EXEC"


//--------------------- .note.nv.tkinfo           --------------------------
	.section	.note.nv.tkinfo,"",@"SHT_NOTE"
	.sectionflags	@"SHF_NOTE_NV_TKINFO"
	.tkinfo
        /*0018*/ 	.word	0x00000002
        /*0030*/ 	.string	""
        /*0030*/ 	.string	"ptxas"
        /*0030*/ 	.string	"Cuda compilation tools, release 13.0, V13.0.88"
        /*0030*/ 	.string	"Build cuda_13.0.r13.0/compiler.36424714_0"
        /*0030*/ 	.string	"-arch sm_90a -m 64 "



//--------------------- .note.nv.cuinfo           --------------------------
	.section	.note.nv.cuinfo,"",@"SHT_NOTE"
	.sectionflags	@"SHF_NOTE_NV_CUINFO"
        /*0018*/ 	.short	0x0002
        /*001a*/ 	.short	0x005a
        /*001c*/ 	.short	0x0082
	.zero		2


//--------------------- .nv.info                  --------------------------
	.section	.nv.info,"",@"SHT_CUDA_INFO"
	.align	4


	//----- nvinfo : EIATTR_REGCOUNT
	.align		4
        /*0000*/ 	.byte	0x04, 0x2f
        /*0002*/ 	.short	(.L_15 - .L_14)
	.align		4
.L_14:
        /*0004*/ 	.word	index@(_ZN7cutlass13device_kernelINS_4gemm6kernel13GemmUniversalIN4cute5tupleIJiiiiEEENS1_10collective13CollectiveMmaINS1_34MainloopSm90TmaGmmaWarpSpecializedILi4ENS5_IJNS4_1CILi1EEESB_SB_EEENS1_32KernelTmaWarpSpecializedPingpongEEENS5_IJNSA_ILi64EEENSA_ILi256EEESF_EEEaNS5_IJlSB_lEEEaSI_NS4_8TiledMMAINS4_8MMA_AtomIJNS4_4SM904GMMA27MMA_64x256x32_S32S8S8_SS_TNEEEENS4_6LayoutISC_NS5_IJNSA_ILi0EEESQ_SQ_EEEEENS5_IJNS4_10UnderscoreEST_ST_EEEEENS4_13SM90_TMA_LOADENS4_14ComposedLayoutINS4_7SwizzleILi2ELi4ELi3EEENS4_18smem_ptr_flag_bitsILi8EEENSP_INS5_IJNSA_ILi8EEESF_EEENS5_IJSF_SB_EEEEEEEvNS4_8identityESW_S16_vS17_EENS_8epilogue10collective6detail29Sm90TmaWarpSpecializedAdapterINS1A_15DefaultEpilogueIaSI_SI_NS19_6thread17LinearCombinationIaLi1EiiLNS1E_9ScaleType4KindE0ELNS_15FloatRoundStyleE2EaEENS1_15EpilogueDefaultEEEEEvvEEEEvNT_6ParamsE)
        /*0008*/ 	.word	0x000000a8


	//----- nvinfo : EIATTR_FRAME_SIZE
	.align		4
.L_15:
        /*000c*/ 	.byte	0x04, 0x11
        /*000e*/ 	.short	(.L_17 - .L_16)
	.align		4
.L_16:
        /*0010*/ 	.word	index@(_ZN7cutlass13device_kernelINS_4gemm6kernel13GemmUniversalIN4cute5tupleIJiiiiEEENS1_10collective13CollectiveMmaINS1_34MainloopSm90TmaGmmaWarpSpecializedILi4ENS5_IJNS4_1CILi1EEESB_SB_EEENS1_32KernelTmaWarpSpecializedPingpongEEENS5_IJNSA_ILi64EEENSA_ILi256EEESF_EEEaNS5_IJlSB_lEEEaSI_NS4_8TiledMMAINS4_8MMA_AtomIJNS4_4SM904GMMA27MMA_64x256x32_S32S8S8_SS_TNEEEENS4_6LayoutISC_NS5_IJNSA_ILi0EEESQ_SQ_EEEEENS5_IJNS4_10UnderscoreEST_ST_EEEEENS4_13SM90_TMA_LOADENS4_14ComposedLayoutINS4_7SwizzleILi2ELi4ELi3EEENS4_18smem_ptr_flag_bitsILi8EEENSP_INS5_IJNSA_ILi8EEESF_EEENS5_IJSF_SB_EEEEEEEvNS4_8identityESW_S16_vS17_EENS_8epilogue10collective6detail29Sm90TmaWarpSpecializedAdapterINS1A_15DefaultEpilogueIaSI_SI_NS19_6thread17LinearCombinationIaLi1EiiLNS1E_9ScaleType4KindE0ELNS_15FloatRoundStyleE2EaEENS1_15EpilogueDefaultEEEEEvvEEEEvNT_6ParamsE)
        /*0014*/ 	.word	0x00000000


	//----- nvinfo : EIATTR_MIN_STACK_SIZE
	.align		4
.L_17:
        /*0018*/ 	.byte	0x04, 0x12
        /*001a*/ 	.short	(.L_19 - .L_18)
	.align		4
.L_18:
        /*001c*/ 	.word	index@(_ZN7cutlass13device_kernelINS_4gemm6kernel13GemmUniversalIN4cute5tupleIJiiiiEEENS1_10collective13CollectiveMmaINS1_34MainloopSm90TmaGmmaWarpSpecializedILi4ENS5_IJNS4_1CILi1EEESB_SB_EEENS1_32KernelTmaWarpSpecializedPingpongEEENS5_IJNSA_ILi64EEENSA_ILi256EEESF_EEEaNS5_IJlSB_lEEEaSI_NS4_8TiledMMAINS4_8MMA_AtomIJNS4_4SM904GMMA27MMA_64x256x32_S32S8S8_SS_TNEEEENS4_6LayoutISC_NS5_IJNSA_ILi0EEESQ_SQ_EEEEENS5_IJNS4_10UnderscoreEST_ST_EEEEENS4_13SM90_TMA_LOADENS4_14ComposedLayoutINS4_7SwizzleILi2ELi4ELi3EEENS4_18smem_ptr_flag_bitsILi8EEENSP_INS5_IJNSA_ILi8EEESF_EEENS5_IJSF_SB_EEEEEEEvNS4_8identityESW_S16_vS17_EENS_8epilogue10collective6detail29Sm90TmaWarpSpecializedAdapterINS1A_15DefaultEpilogueIaSI_SI_NS19_6thread17LinearCombinationIaLi1EiiLNS1E_9ScaleType4KindE0ELNS_15FloatRoundStyleE2EaEENS1_15EpilogueDefaultEEEEEvvEEEEvNT_6ParamsE)
        /*0020*/ 	.word	0x00000000
.L_19:


//--------------------- .nv.compat                --------------------------
	.section	.nv.compat,"",@"SHT_CUDA_COMPAT_INFO"
	.align	4
        /*0000*/ 	.byte	0x02, 0x09, 0x01, 0x00, 0x02, 0x02, 0x04, 0x00, 0x02, 0x05, 0x05, 0x00, 0x03, 0x07, 0x01, 0x01
        /*0010*/ 	.byte	0x02, 0x03, 0x01, 0x00, 0x02, 0x06, 0x01, 0x00, 0x04, 0x0b, 0x08, 0x00, 0x00, 0x00, 0x00, 0x00
        /*0020*/ 	.byte	0x00, 0x00, 0x00, 0x00


//--------------------- .nv.info._ZN7cutlass13device_kernelINS_4gemm6kernel13GemmUniversalIN4cute5tupleIJiiiiEEENS1_10collective13CollectiveMmaINS1_34MainloopSm90TmaGmmaWarpSpecializedILi4ENS5_IJNS4_1CILi1EEESB_SB_EEENS1_32KernelTmaWarpSpecializedPingpongEEENS5_IJNSA_ILi64EEENSA_ILi256EEESF_EEEaNS5_IJlSB_lEEEaSI_NS4_8TiledMMAINS4_8MMA_AtomIJNS4_4SM904GMMA27MMA_64x256x32_S32S8S8_SS_TNEEEENS4_6LayoutISC_NS5_IJNSA_ILi0EEESQ_SQ_EEEEENS5_IJNS4_10UnderscoreEST_ST_EEEEENS4_13SM90_TMA_LOADENS4_14ComposedLayoutINS4_7SwizzleILi2ELi4ELi3EEENS4_18smem_ptr_flag_bitsILi8EEENSP_INS5_IJNSA_ILi8EEESF_EEENS5_IJSF_SB_EEEEEEEvNS4_8identityESW_S16_vS17_EENS_8epilogue10collective6detail29Sm90TmaWarpSpecializedAdapterINS1A_15DefaultEpilogueIaSI_SI_NS19_6thread17LinearCombinationIaLi1EiiLNS1E_9ScaleType4KindE0ELNS_15FloatRoundStyleE2EaEENS1_15EpilogueDefaultEEEEEvvEEEEvNT_6ParamsE --------------------------
	.section	.nv.info._ZN7cutlass13device_kernelINS_4gemm6kernel13GemmUniversalIN4cute5tupleIJiiiiEEENS1_10collective13CollectiveMmaINS1_34MainloopSm90TmaGmmaWarpSpecializedILi4ENS5_IJNS4_1CILi1EEESB_SB_EEENS1_32KernelTmaWarpSpecializedPingpongEEENS5_IJNSA_ILi64EEENSA_ILi256EEESF_EEEaNS5_IJlSB_lEEEaSI_NS4_8TiledMMAINS4_8MMA_AtomIJNS4_4SM904GMMA27MMA_64x256x32_S32S8S8_SS_TNEEEENS4_6LayoutISC_NS5_IJNSA_ILi0EEESQ_SQ_EEEEENS5_IJNS4_10UnderscoreEST_ST_EEEEENS4_13SM90_TMA_LOADENS4_14ComposedLayoutINS4_7SwizzleILi2ELi4ELi3EEENS4_18smem_ptr_flag_bitsILi8EEENSP_INS5_IJNSA_ILi8EEESF_EEENS5_IJSF_SB_EEEEEEEvNS4_8identityESW_S16_vS17_EENS_8epilogue10collective6detail29Sm90TmaWarpSpecializedAdapterINS1A_15DefaultEpilogueIaSI_SI_NS19_6thread17LinearCombinationIaLi1EiiLNS1E_9ScaleType4KindE0ELNS_15FloatRoundStyleE2EaEENS1_15EpilogueDefaultEEEEEvvEEEEvNT_6ParamsE,"",@"SHT_CUDA_INFO"
	.sectionflags	@""
	.align	4


	//----- nvinfo : EIATTR_CUDA_API_VERSION
	.align		4
        /*0000*/ 	.byte	0x04, 0x37
        /*0002*/ 	.short	(.L_21 - .L_20)
.L_20:
        /*0004*/ 	.word	0x00000082


	//----- nvinfo : EIATTR_KPARAM_INFO
	.align		4
.L_21:
        /*0008*/ 	.byte	0x04, 0x17
        /*000a*/ 	.short	(.L_23 - .L_22)
.L_22:
        /*000c*/ 	.word	0x00000000
        /*0010*/ 	.short	0x0000
        /*0012*/ 	.short	0x0070
        /*0014*/ 	.byte	0x00, 0xf0, 0x01, 0x10


	//----- nvinfo : EIATTR_SPARSE_MMA_MASK
	.align		4
.L_23:
        /*0018*/ 	.byte	0x03, 0x50
        /*001a*/ 	.short	0x0000


	//----- nvinfo : EIATTR_MAXREG_COUNT
	.align		4
        /*001c*/ 	.byte	0x03, 0x1b
        /*001e*/ 	.short	0x00a8


	//----- nvinfo : EIATTR_NUM_BARRIERS
	.align		4
        /*0020*/ 	.byte	0x02, 0x4c
        /*0022*/ 	.byte	0x01
	.zero		1


	//----- nvinfo : EIATTR_EXTERNS
	.align		4
        /*0024*/ 	.byte	0x04, 0x0f
        /*0026*/ 	.short	(.L_25 - .L_24)


	//   ....[0]....
	.align		4
.L_24:
        /*0028*/ 	.word	index@(__assertfail)


	//----- nvinfo : EIATTR_MERCURY_ISA_VERSION
	.align		4
.L_25:
        /*002c*/ 	.byte	0x03, 0x5f
        /*002e*/ 	.short	0x0101


	//----- nvinfo : EIATTR_INT_WARP_WIDE_INSTR_OFFSETS
	.align		4
        /*0030*/ 	.byte	0x04, 0x31
        /*0032*/ 	.short	(.L_27 - .L_26)


	//   ....[0]....
.L_26:
        /*0034*/ 	.word	0x00000470


	//   ....[1]....
        /*0038*/ 	.word	0x00000490


	//   ....[2]....
        /*003c*/ 	.word	0x00000510


	//   ....[3]....
        /*0040*/ 	.word	0x00000520


	//   ....[4]....
        /*0044*/ 	.word	0x00000530


	//   ....[5]....
        /*0048*/ 	.word	0x00000550


	//   ....[6]....
        /*004c*/ 	.word	0x000005b0


	//   ....[7]....
        /*0050*/ 	.word	0x000005d0


	//----- nvinfo : EIATTR_COOP_GROUP_MASK_REGIDS
	.align		4
.L_27:
        /*0054*/ 	.byte	0x04, 0x29
        /*0056*/ 	.short	(.L_29 - .L_28)


	//   ....[0]....
.L_28:
        /*0058*/ 	.word	0xffffffff


	//   ....[1]....
        /*005c*/ 	.word	0xffffffff


	//   ....[2]....
        /*0060*/ 	.word	0xffffffff


	//   ....[3]....
        /*0064*/ 	.word	0xffffffff


	//   ....[4]....
        /*0068*/ 	.word	0xffffffff


	//   ....[5]....
        /*006c*/ 	.word	0xffffffff


	//----- nvinfo : EIATTR_COOP_GROUP_INSTR_OFFSETS
	.align		4
.L_29:
        /*0070*/ 	.byte	0x04, 0x28
        /*0072*/ 	.short	(.L_31 - .L_30)


	//   ....[0]....
.L_30:
        /*0074*/ 	.word	0x00000050


	//   ....[1]....
        /*0078*/ 	.word	0x00000080


	//   ....[2]....
        /*007c*/ 	.word	0x00000180


	//   ....[3]....
        /*0080*/ 	.word	0x00000390


	//   ....[4]....
        /*0084*/ 	.word	0x000003d0


	//   ....[5]....
        /*0088*/ 	.word	0x00000410


	//----- nvinfo : EIATTR_REG_RECONFIG
	.align		4
.L_31:
        /*008c*/ 	.byte	0x01, 0x54
	.zero		2


	//----- nvinfo : EIATTR_SYSCALL_OFFSETS
	.align		4
        /*0090*/ 	.byte	0x04, 0x46
        /*0092*/ 	.short	(.L_33 - .L_32)


	//   ....[0]....
.L_32:
        /*0094*/ 	.word	0x00001690


	//----- nvinfo : EIATTR_MBARRIER_INSTR_OFFSETS
	.align		4
.L_33:
        /*0098*/ 	.byte	0x04, 0x39
        /*009a*/ 	.short	(.L_35 - .L_34)


	//   ....[0]....
.L_34:
        /*009c*/ 	.word	0x00000300
        /*00a0*/ 	.word	0x000000ff
        /*00a4*/ 	.word	0x00000000
        /*00a8*/ 	.short	0x0100
        /*00aa*/ 	.byte	0x09
	.zero		1


	//   ....[1]....
        /*00ac*/ 	.word	0x00000310
        /*00b0*/ 	.word	0x000000ff
        /*00b4*/ 	.word	0x00000020
        /*00b8*/ 	.short	0x0100
        /*00ba*/ 	.byte	0x09
	.zero		1


	//   ....[2]....
        /*00bc*/ 	.word	0x00000320
        /*00c0*/ 	.word	0x000000ff
        /*00c4*/ 	.word	0x00000008
        /*00c8*/ 	.short	0x0100
        /*00ca*/ 	.byte	0x09
	.zero		1


	//   ....[3]....
        /*00cc*/ 	.word	0x00000330
        /*00d0*/ 	.word	0x000000ff
        /*00d4*/ 	.word	0x00000028
        /*00d8*/ 	.short	0x0100
        /*00da*/ 	.byte	0x09
	.zero		1


	//   ....[4]....
        /*00dc*/ 	.word	0x00000340
        /*00e0*/ 	.word	0x000000ff
        /*00e4*/ 	.word	0x00000010
        /*00e8*/ 	.short	0x0100
        /*00ea*/ 	.byte	0x09
	.zero		1


	//   ....[5]....
        /*00ec*/ 	.word	0x00000350
        /*00f0*/ 	.word	0x000000ff
        /*00f4*/ 	.word	0x00000030
        /*00f8*/ 	.short	0x0100
        /*00fa*/ 	.byte	0x09
	.zero		1


	//   ....[6]....
        /*00fc*/ 	.word	0x00000360
        /*0100*/ 	.word	0x000000ff
        /*0104*/ 	.word	0x00000018
        /*0108*/ 	.short	0x0100
        /*010a*/ 	.byte	0x09
	.zero		1


	//   ....[7]....
        /*010c*/ 	.word	0x00000370
        /*0110*/ 	.word	0x000000ff
        /*0114*/ 	.word	0x00000038
        /*0118*/ 	.short	0x0100
        /*011a*/ 	.byte	0x09
	.zero		1


	//   ....[8]....
        /*011c*/ 	.word	0x000005f0
        /*0120*/ 	.word	0x000000ff
        /*0124*/ 	.word	0x00000070
        /*0128*/ 	.short	0x0100
        /*012a*/ 	.byte	0x09
	.zero		1


	//   ....[9]....
        /*012c*/ 	.word	0x00000600
        /*0130*/ 	.word	0x000000ff
        /*0134*/ 	.word	0x00000078
        /*0138*/ 	.short	0x0100
        /*013a*/ 	.byte	0x09
	.zero		1


	//   ....[10]....
        /*013c*/ 	.word	0x00000640
        /*0140*/ 	.word	0x000000ff
        /*0144*/ 	.word	0x00000050
        /*0148*/ 	.short	0x0100
        /*014a*/ 	.byte	0x0a
	.zero		1


	//   ....[11]....
        /*014c*/ 	.word	0x00000660
        /*0150*/ 	.word	0x000000ff
        /*0154*/ 	.word	0x00000058
        /*0158*/ 	.short	0x0100
        /*015a*/ 	.byte	0x0a
	.zero		1


	//   ....[12]....
        /*015c*/ 	.word	0x00000670
        /*0160*/ 	.word	0x000000ff
        /*0164*/ 	.word	0x00000060
        /*0168*/ 	.short	0x0100
        /*016a*/ 	.byte	0x0a
	.zero		1


	//   ....[13]....
        /*016c*/ 	.word	0x00000680
        /*0170*/ 	.word	0x000000ff
        /*0174*/ 	.word	0x00000068
        /*0178*/ 	.short	0x0100
        /*017a*/ 	.byte	0x0a
	.zero		1


	//   ....[14]....
        /*017c*/ 	.word	0x00001570
        /*0180*/ 	.word	0x0000009b
        /*0184*/ 	.word	0x00000000
        /*0188*/ 	.short	0x010a
        /*018a*/ 	.byte	0x2d
	.zero		1


	//   ....[15]....
        /*018c*/ 	.word	0x00001730
        /*0190*/ 	.word	0x00000003
        /*0194*/ 	.word	0x00000000
        /*0198*/ 	.short	0x010a
        /*019a*/ 	.byte	0x3f
	.zero		1


	//   ....[16]....
        /*019c*/ 	.word	0x00001790
        /*01a0*/ 	.word	0x00000003
        /*01a4*/ 	.word	0x00000000
        /*01a8*/ 	.short	0x010a
        /*01aa*/ 	.byte	0x3f
	.zero		1


	//   ....[17]....
        /*01ac*/ 	.word	0x000019f0
        /*01b0*/ 	.word	0x000000ff
        /*01b4*/ 	.word	0x00000000
        /*01b8*/ 	.short	0x010a
        /*01ba*/ 	.byte	0x04
	.zero		1


	//   ....[18]....
        /*01bc*/ 	.word	0x00001a30
        /*01c0*/ 	.word	0x000000ff
        /*01c4*/ 	.word	0x00000000
        /*01c8*/ 	.short	0x010a
        /*01ca*/ 	.byte	0x04
	.zero		1


	//   ....[19]....
        /*01cc*/ 	.word	0x00001ba0
        /*01d0*/ 	.word	0x000000ff
        /*01d4*/ 	.word	0x00000000
        /*01d8*/ 	.short	0x0101
        /*01da*/ 	.byte	0x04
	.zero		1


	//   ....[20]....
        /*01dc*/ 	.word	0x00001c90
        /*01e0*/ 	.word	0x0000009c
        /*01e4*/ 	.word	0x00000000
        /*01e8*/ 	.short	0x0101
        /*01ea*/ 	.byte	0x32
	.zero		1


	//   ....[21]....
        /*01ec*/ 	.word	0x00001d50
        /*01f0*/ 	.word	0x000000ff
        /*01f4*/ 	.word	0x00000000
        /*01f8*/ 	.short	0x0101
        /*01fa*/ 	.byte	0x04
	.zero		1


	//   ....[22]....
        /*01fc*/ 	.word	0x00001e00
        /*0200*/ 	.word	0x0000009b
        /*0204*/ 	.word	0x00000010
        /*0208*/ 	.short	0x010a
        /*020a*/ 	.byte	0x2d
	.zero		1


	//   ....[23]....
        /*020c*/ 	.word	0x00008260
        /*0210*/ 	.word	0x0000009e
        /*0214*/ 	.word	0x00000000
        /*0218*/ 	.short	0x0101
        /*021a*/ 	.byte	0x32
	.zero		1


	//   ....[24]....
        /*021c*/ 	.word	0x00008c40
        /*0220*/ 	.word	0x0000000a
        /*0224*/ 	.word	0x00000020
        /*0228*/ 	.short	0x010a
        /*022a*/ 	.byte	0x3f
	.zero		1


	//   ....[25]....
        /*022c*/ 	.word	0x00008fe0
        /*0230*/ 	.word	0x00000003
        /*0234*/ 	.word	0x00000078
        /*0238*/ 	.short	0x0101
        /*023a*/ 	.byte	0x3f
	.zero		1


	//   ....[26]....
        /*023c*/ 	.word	0x00009770
        /*0240*/ 	.word	0x00000007
        /*0244*/ 	.word	0x00000000
        /*0248*/ 	.short	0x010a
        /*024a*/ 	.byte	0x3f
	.zero		1


	//   ....[27]....
        /*024c*/ 	.word	0x000097f0
        /*0250*/ 	.word	0x00000009
        /*0254*/ 	.word	0x00000000
        /*0258*/ 	.short	0x010a
        /*025a*/ 	.byte	0x3f
	.zero		1


	//   ....[28]....
        /*025c*/ 	.word	0x00009880
        /*0260*/ 	.word	0x00000006
        /*0264*/ 	.word	0x00000000
        /*0268*/ 	.short	0x010a
        /*026a*/ 	.byte	0x3f
	.zero		1


	//   ....[29]....
        /*026c*/ 	.word	0x00009910
        /*0270*/ 	.word	0x00000003
        /*0274*/ 	.word	0x00000000
        /*0278*/ 	.short	0x010a
        /*027a*/ 	.byte	0x3f
	.zero		1


	//   ....[30]....
        /*027c*/ 	.word	0x00009970
        /*0280*/ 	.word	0x0000009d
        /*0284*/ 	.word	0x00000000
        /*0288*/ 	.short	0x010a
        /*028a*/ 	.byte	0x3f
	.zero		1


	//   ....[31]....
        /*028c*/ 	.word	0x000099c0
        /*0290*/ 	.word	0x00000003
        /*0294*/ 	.word	0x00000000
        /*0298*/ 	.short	0x010a
        /*029a*/ 	.byte	0x3f
	.zero		1


	//   ....[32]....
        /*029c*/ 	.word	0x00009a20
        /*02a0*/ 	.word	0x00000004
        /*02a4*/ 	.word	0x00000000
        /*02a8*/ 	.short	0x010a
        /*02aa*/ 	.byte	0x3f
	.zero		1


	//   ....[33]....
        /*02ac*/ 	.word	0x00009a70
        /*02b0*/ 	.word	0x0000009d
        /*02b4*/ 	.word	0x00000010
        /*02b8*/ 	.short	0x010a
        /*02ba*/ 	.byte	0x3f
	.zero		1


	//   ....[34]....
        /*02bc*/ 	.word	0x00009b40
        /*02c0*/ 	.word	0x0000000a
        /*02c4*/ 	.word	0x00000020
        /*02c8*/ 	.short	0x010a
        /*02ca*/ 	.byte	0x3f
	.zero		1


	//   ....[35]....
        /*02cc*/ 	.word	0x00009c10
        /*02d0*/ 	.word	0x00000007
        /*02d4*/ 	.word	0x00000000
        /*02d8*/ 	.short	0x010a
        /*02da*/ 	.byte	0x3f
	.zero		1


	//   ....[36]....
        /*02dc*/ 	.word	0x00009c60
        /*02e0*/ 	.word	0x00000009
        /*02e4*/ 	.word	0x00000000
        /*02e8*/ 	.short	0x010a
        /*02ea*/ 	.byte	0x3f
	.zero		1


	//   ....[37]....
        /*02ec*/ 	.word	0x00009cb0
        /*02f0*/ 	.word	0x00000006
        /*02f4*/ 	.word	0x00000000
        /*02f8*/ 	.short	0x010a
        /*02fa*/ 	.byte	0x3f
	.zero		1


	//----- nvinfo : EIATTR_NUM_MBARRIERS
	.align		4
.L_35:
        /*02fc*/ 	.byte	0x03, 0x38
        /*02fe*/ 	.short	0x000e


	//----- nvinfo : EIATTR_EXIT_INSTR_OFFSETS
	.align		4
        /*0300*/ 	.byte	0x04, 0x1c
        /*0302*/ 	.short	(.L_37 - .L_36)


	//   ....[0]....
.L_36:
        /*0304*/ 	.word	0x00001240


	//   ....[1]....
        /*0308*/ 	.word	0x000012a0


	//   ....[2]....
        /*030c*/ 	.word	0x00008970


	//   ....[3]....
        /*0310*/ 	.word	0x000089a0


	//   ....[4]....
        /*0314*/ 	.word	0x00009960


	//----- nvinfo : EIATTR_MAX_THREADS
	.align		4
.L_37:
        /*0318*/ 	.byte	0x04, 0x05
        /*031a*/ 	.short	(.L_39 - .L_38)
.L_38:
        /*031c*/ 	.word	0x00000180
        /*0320*/ 	.word	0x00000001
        /*0324*/ 	.word	0x00000001


	//----- nvinfo : EIATTR_CRS_STACK_SIZE
	.align		4
.L_39:
        /*0328*/ 	.byte	0x04, 0x1e
        /*032a*/ 	.short	(.L_41 - .L_40)
.L_40:
        /*032c*/ 	.word	0x00000000


	//----- nvinfo : EIATTR_CBANK_PARAM_SIZE
	.align		4
.L_41:
        /*0330*/ 	.byte	0x03, 0x19
        /*0332*/ 	.short	0x0470


	//----- nvinfo : EIATTR_PARAM_CBANK
	.align		4
        /*0334*/ 	.byte	0x04, 0x0a
        /*0336*/ 	.short	(.L_43 - .L_42)
	.align		4
.L_42:
        /*0338*/ 	.word	index@(.nv.constant0._ZN7cutlass13device_kernelINS_4gemm6kernel13GemmUniversalIN4cute5tupleIJiiiiEEENS1_10collective13CollectiveMmaINS1_34MainloopSm90TmaGmmaWarpSpecializedILi4ENS5_IJNS4_1CILi1EEESB_SB_EEENS1_32KernelTmaWarpSpecializedPingpongEEENS5_IJNSA_ILi64EEENSA_ILi256EEESF_EEEaNS5_IJlSB_lEEEaSI_NS4_8TiledMMAINS4_8MMA_AtomIJNS4_4SM904GMMA27MMA_64x256x32_S32S8S8_SS_TNEEEENS4_6LayoutISC_NS5_IJNSA_ILi0EEESQ_SQ_EEEEENS5_IJNS4_10UnderscoreEST_ST_EEEEENS4_13SM90_TMA_LOADENS4_14ComposedLayoutINS4_7SwizzleILi2ELi4ELi3EEENS4_18smem_ptr_flag_bitsILi8EEENSP_INS5_IJNSA_ILi8EEESF_EEENS5_IJSF_SB_EEEEEEEvNS4_8identityESW_S16_vS17_EENS_8epilogue10collective6detail29Sm90TmaWarpSpecializedAdapterINS1A_15DefaultEpilogueIaSI_SI_NS19_6thread17LinearCombinationIaLi1EiiLNS1E_9ScaleType4KindE0ELNS_15FloatRoundStyleE2EaEENS1_15EpilogueDefaultEEEEEvvEEEEvNT_6ParamsE)
        /*033c*/ 	.short	0x0210
        /*033e*/ 	.short	0x0470


	//----- nvinfo : EIATTR_SW_WAR
	.align		4
.L_43:
        /*0340*/ 	.byte	0x04, 0x36
        /*0342*/ 	.short	(.L_45 - .L_44)
.L_44:
        /*0344*/ 	.word	0x00000008
.L_45:


//--------------------- .nv.callgraph             --------------------------
	.section	.nv.callgraph,"",@"SHT_CUDA_CALLGRAPH"
	.align	4
	.sectionentsize	8
	.align		4
        /*0000*/ 	.word	0x00000000
	.align		4
        /*0004*/ 	.word	0xffffffff
	.align		4
        /*0008*/ 	.word	index@(_ZN7cutlass13device_kernelINS_4gemm6kernel13GemmUniversalIN4cute5tupleIJiiiiEEENS1_10collective13CollectiveMmaINS1_34MainloopSm90TmaGmmaWarpSpecializedILi4ENS5_IJNS4_1CILi1EEESB_SB_EEENS1_32KernelTmaWarpSpecializedPingpongEEENS5_IJNSA_ILi64EEENSA_ILi256EEESF_EEEaNS5_IJlSB_lEEEaSI_NS4_8TiledMMAINS4_8MMA_AtomIJNS4_4SM904GMMA27MMA_64x256x32_S32S8S8_SS_TNEEEENS4_6LayoutISC_NS5_IJNSA_ILi0EEESQ_SQ_EEEEENS5_IJNS4_10UnderscoreEST_ST_EEEEENS4_13SM90_TMA_LOADENS4_14ComposedLayoutINS4_7SwizzleILi2ELi4ELi3EEENS4_18smem_ptr_flag_bitsILi8EEENSP_INS5_IJNSA_ILi8EEESF_EEENS5_IJSF_SB_EEEEEEEvNS4_8identityESW_S16_vS17_EENS_8epilogue10collective6detail29Sm90TmaWarpSpecializedAdapterINS1A_15DefaultEpilogueIaSI_SI_NS19_6thread17LinearCombinationIaLi1EiiLNS1E_9ScaleType4KindE0ELNS_15FloatRoundStyleE2EaEENS1_15EpilogueDefaultEEEEEvvEEEEvNT_6ParamsE)
	.align		4
        /*000c*/ 	.word	index@(__assertfail)
	.align		4
        /*0010*/ 	.word	0x00000000
	.align		4
        /*0014*/ 	.word	0xfffffffe
	.align		4
        /*0018*/ 	.word	0x00000000
	.align		4
        /*001c*/ 	.word	0xfffffffd
	.align		4
        /*0020*/ 	.word	0x00000000
	.align		4
        /*0024*/ 	.word	0xfffffffc


//--------------------- .nv.constant4             --------------------------
	.section	.nv.constant4,"a",@progbits
	.align	8
	.align		8
.nv.constant4:
        /*0000*/ 	.dword	__assertfail
	.align		8
        /*0008*/ 	.dword	__unnamed_1
	.align		8
        /*0010*/ 	.dword	_ZN40_INTERNAL_ace9d757_4_k_cu_142842d0_248064cuda3std3__45__cpo5beginE
	.align		8
        /*0018*/ 	.dword	_ZN40_INTERNAL_ace9d757_4_k_cu_142842d0_248064cuda3std3__45__cpo3endE
	.align		8
        /*0020*/ 	.dword	_ZN40_INTERNAL_ace9d757_4_k_cu_142842d0_248064cuda3std3__45__cpo6cbeginE
	.align		8
        /*0028*/ 	.dword	_ZN40_INTERNAL_ace9d757_4_k_cu_142842d0_248064cuda3std3__45__cpo4cendE
	.align		8
        /*0030*/ 	.dword	_ZN40_INTERNAL_ace9d757_4_k_cu_142842d0_248064cuda3std3__442_GLOBAL__N__ace9d757_4_k_cu_142842d0_248066ignoreE
	.align		8
        /*0038*/ 	.dword	_ZN40_INTERNAL_ace9d757_4_k_cu_142842d0_248064cuda3std3__419piecewise_constructE
	.align		8
        /*0040*/ 	.dword	_ZN40_INTERNAL_ace9d757_4_k_cu_142842d0_248064cuda3std3__48in_placeE
	.align		8
        /*0048*/ 	.dword	_ZN40_INTERNAL_ace9d757_4_k_cu_142842d0_248064cuda3std6ranges3__45__cpo4swapE
	.align		8
        /*0050*/ 	.dword	_ZN40_INTERNAL_ace9d757_4_k_cu_142842d0_248064cuda3std6ranges3__45__cpo9iter_moveE
	.align		8
        /*0058*/ 	.dword	_ZN40_INTERNAL_ace9d757_4_k_cu_142842d0_248064cute7productE
	.align		8
        /*0060*/ 	.dword	_ZN40_INTERNAL_ace9d757_4_k_cu_142842d0_248064cute1_E
	.align		8
        /*0068*/ 	.dword	$str$22
	.align		8
        /*0070*/ 	.dword	$str$23


//--------------------- .text._ZN7cutlass13device_kernelINS_4gemm6kernel13GemmUniversalIN4cute5tupleIJiiiiEEENS1_10collective13CollectiveMmaINS1_34MainloopSm90TmaGmmaWarpSpecializedILi4ENS5_IJNS4_1CILi1EEESB_SB_EEENS1_32KernelTmaWarpSpecializedPingpongEEENS5_IJNSA_ILi64EEENSA_ILi256EEESF_EEEaNS5_IJlSB_lEEEaSI_NS4_8TiledMMAINS4_8MMA_AtomIJNS4_4SM904GMMA27MMA_64x256x32_S32S8S8_SS_TNEEEENS4_6LayoutISC_NS5_IJNSA_ILi0EEESQ_SQ_EEEEENS5_IJNS4_10UnderscoreEST_ST_EEEEENS4_13SM90_TMA_LOADENS4_14ComposedLayoutINS4_7SwizzleILi2ELi4ELi3EEENS4_18smem_ptr_flag_bitsILi8EEENSP_INS5_IJNSA_ILi8EEESF_EEENS5_IJSF_SB_EEEEEEEvNS4_8identityESW_S16_vS17_EENS_8epilogue10collective6detail29Sm90TmaWarpSpecializedAdapterINS1A_15DefaultEpilogueIaSI_SI_NS19_6thread17LinearCombinationIaLi1EiiLNS1E_9ScaleType4KindE0ELNS_15FloatRoundStyleE2EaEENS1_15EpilogueDefaultEEEEEvvEEEEvNT_6ParamsE --------------------------
	.section	.text._ZN7cutlass13device_kernelINS_4gemm6kernel13GemmUniversalIN4cute5tupleIJiiiiEEENS1_10collective13CollectiveMmaINS1_34MainloopSm90TmaGmmaWarpSpecializedILi4ENS5_IJNS4_1CILi1EEESB_SB_EEENS1_32KernelTmaWarpSpecializedPingpongEEENS5_IJNSA_ILi64EEENSA_ILi256EEESF_EEEaNS5_IJlSB_lEEEaSI_NS4_8TiledMMAINS4_8MMA_AtomIJNS4_4SM904GMMA27MMA_64x256x32_S32S8S8_SS_TNEEEENS4_6LayoutISC_NS5_IJNSA_ILi0EEESQ_SQ_EEEEENS5_IJNS4_10UnderscoreEST_ST_EEEEENS4_13SM90_TMA_LOADENS4_14ComposedLayoutINS4_7SwizzleILi2ELi4ELi3EEENS4_18smem_ptr_flag_bitsILi8EEENSP_INS5_IJNSA_ILi8EEESF_EEENS5_IJSF_SB_EEEEEEEvNS4_8identityESW_S16_vS17_EENS_8epilogue10collective6detail29Sm90TmaWarpSpecializedAdapterINS1A_15DefaultEpilogueIaSI_SI_NS19_6thread17LinearCombinationIaLi1EiiLNS1E_9ScaleType4KindE0ELNS_15FloatRoundStyleE2EaEENS1_15EpilogueDefaultEEEEEvvEEEEvNT_6ParamsE,"ax",@progbits
	.align	128
.text._ZN7cutlass13device_kernelINS_4gemm6kernel13GemmUniversalIN4cute5tupleIJiiiiEEENS1_10collective13CollectiveMmaINS1_34MainloopSm90TmaGmmaWarpSpecializedILi4ENS5_IJNS4_1CILi1EEESB_SB_EEENS1_32KernelTmaWarpSpecializedPingpongEEENS5_IJNSA_ILi64EEENSA_ILi256EEESF_EEEaNS5_IJlSB_lEEEaSI_NS4_8TiledMMAINS4_8MMA_AtomIJNS4_4SM904GMMA27MMA_64x256x32_S32S8S8_SS_TNEEEENS4_6LayoutISC_NS5_IJNSA_ILi0EEESQ_SQ_EEEEENS5_IJNS4_10UnderscoreEST_ST_EEEEENS4_13SM90_TMA_LOADENS4_14ComposedLayoutINS4_7SwizzleILi2ELi4ELi3EEENS4_18smem_ptr_flag_bitsILi8EEENSP_INS5_IJNSA_ILi8EEESF_EEENS5_IJSF_SB_EEEEEEEvNS4_8identityESW_S16_vS17_EENS_8epilogue10collective6detail29Sm90TmaWarpSpecializedAdapterINS1A_15DefaultEpilogueIaSI_SI_NS19_6thread17LinearCombinationIaLi1EiiLNS1E_9ScaleType4KindE0ELNS_15FloatRoundStyleE2EaEENS1_15EpilogueDefaultEEEEEvvEEEEvNT_6ParamsE:
        .type           _ZN7cutlass13device_kernelINS_4gemm6kernel13GemmUniversalIN4cute5tupleIJiiiiEEENS1_10collective13CollectiveMmaINS1_34MainloopSm90TmaGmmaWarpSpecializedILi4ENS5_IJNS4_1CILi1EEESB_SB_EEENS1_32KernelTmaWarpSpecializedPingpongEEENS5_IJNSA_ILi64EEENSA_ILi256EEESF_EEEaNS5_IJlSB_lEEEaSI_NS4_8TiledMMAINS4_8MMA_AtomIJNS4_4SM904GMMA27MMA_64x256x32_S32S8S8_SS_TNEEEENS4_6LayoutISC_NS5_IJNSA_ILi0EEESQ_SQ_EEEEENS5_IJNS4_10UnderscoreEST_ST_EEEEENS4_13SM90_TMA_LOADENS4_14ComposedLayoutINS4_7SwizzleILi2ELi4ELi3EEENS4_18smem_ptr_flag_bitsILi8EEENSP_INS5_IJNSA_ILi8EEESF_EEENS5_IJSF_SB_EEEEEEEvNS4_8identityESW_S16_vS17_EENS_8epilogue10collective6detail29Sm90TmaWarpSpecializedAdapterINS1A_15DefaultEpilogueIaSI_SI_NS19_6thread17LinearCombinationIaLi1EiiLNS1E_9ScaleType4KindE0ELNS_15FloatRoundStyleE2EaEENS1_15EpilogueDefaultEEEEEvvEEEEvNT_6ParamsE,@function
        .size           _ZN7cutlass13device_kernelINS_4gemm6kernel13GemmUniversalIN4cute5tupleIJiiiiEEENS1_10collective13CollectiveMmaINS1_34MainloopSm90TmaGmmaWarpSpecializedILi4ENS5_IJNS4_1CILi1EEESB_SB_EEENS1_32KernelTmaWarpSpecializedPingpongEEENS5_IJNSA_ILi64EEENSA_ILi256EEESF_EEEaNS5_IJlSB_lEEEaSI_NS4_8TiledMMAINS4_8MMA_AtomIJNS4_4SM904GMMA27MMA_64x256x32_S32S8S8_SS_TNEEEENS4_6LayoutISC_NS5_IJNSA_ILi0EEESQ_SQ_EEEEENS5_IJNS4_10UnderscoreEST_ST_EEEEENS4_13SM90_TMA_LOADENS4_14ComposedLayoutINS4_7SwizzleILi2ELi4ELi3EEENS4_18smem_ptr_flag_bitsILi8EEENSP_INS5_IJNSA_ILi8EEESF_EEENS5_IJSF_SB_EEEEEEEvNS4_8identityESW_S16_vS17_EENS_8epilogue10collective6detail29Sm90TmaWarpSpecializedAdapterINS1A_15DefaultEpilogueIaSI_SI_NS19_6thread17LinearCombinationIaLi1EiiLNS1E_9ScaleType4KindE0ELNS_15FloatRoundStyleE2EaEENS1_15EpilogueDefaultEEEEEvvEEEEvNT_6ParamsE,(.L_x_328 - _ZN7cutlass13device_kernelINS_4gemm6kernel13GemmUniversalIN4cute5tupleIJiiiiEEENS1_10collective13CollectiveMmaINS1_34MainloopSm90TmaGmmaWarpSpecializedILi4ENS5_IJNS4_1CILi1EEESB_SB_EEENS1_32KernelTmaWarpSpecializedPingpongEEENS5_IJNSA_ILi64EEENSA_ILi256EEESF_EEEaNS5_IJlSB_lEEEaSI_NS4_8TiledMMAINS4_8MMA_AtomIJNS4_4SM904GMMA27MMA_64x256x32_S32S8S8_SS_TNEEEENS4_6LayoutISC_NS5_IJNSA_ILi0EEESQ_SQ_EEEEENS5_IJNS4_10UnderscoreEST_ST_EEEEENS4_13SM90_TMA_LOADENS4_14ComposedLayoutINS4_7SwizzleILi2ELi4ELi3EEENS4_18smem_ptr_flag_bitsILi8EEENSP_INS5_IJNSA_ILi8EEESF_EEENS5_IJSF_SB_EEEEEEEvNS4_8identityESW_S16_vS17_EENS_8epilogue10collective6detail29Sm90TmaWarpSpecializedAdapterINS1A_15DefaultEpilogueIaSI_SI_NS19_6thread17LinearCombinationIaLi1EiiLNS1E_9ScaleType4KindE0ELNS_15FloatRoundStyleE2EaEENS1_15EpilogueDefaultEEEEEvvEEEEvNT_6ParamsE)
        .other          _ZN7cutlass13device_kernelINS_4gemm6kernel13GemmUniversalIN4cute5tupleIJiiiiEEENS1_10collective13CollectiveMmaINS1_34MainloopSm90TmaGmmaWarpSpecializedILi4ENS5_IJNS4_1CILi1EEESB_SB_EEENS1_32KernelTmaWarpSpecializedPingpongEEENS5_IJNSA_ILi64EEENSA_ILi256EEESF_EEEaNS5_IJlSB_lEEEaSI_NS4_8TiledMMAINS4_8MMA_AtomIJNS4_4SM904GMMA27MMA_64x256x32_S32S8S8_SS_TNEEEENS4_6LayoutISC_NS5_IJNSA_ILi0EEESQ_SQ_EEEEENS5_IJNS4_10UnderscoreEST_ST_EEEEENS4_13SM90_TMA_LOADENS4_14ComposedLayoutINS4_7SwizzleILi2ELi4ELi3EEENS4_18smem_ptr_flag_bitsILi8EEENSP_INS5_IJNSA_ILi8EEESF_EEENS5_IJSF_SB_EEEEEEEvNS4_8identityESW_S16_vS17_EENS_8epilogue10collective6detail29Sm90TmaWarpSpecializedAdapterINS1A_15DefaultEpilogueIaSI_SI_NS19_6thread17LinearCombinationIaLi1EiiLNS1E_9ScaleType4KindE0ELNS_15FloatRoundStyleE2EaEENS1_15EpilogueDefaultEEEEEvvEEEEvNT_6ParamsE,@"STO_CUDA_ENTRY STV_DEFAULT"
_ZN7cutlass13device_kernelINS_4gemm6kernel13GemmUniversalIN4cute5tupleIJiiiiEEENS1_10collective13CollectiveMmaINS1_34MainloopSm90TmaGmmaWarpSpecializedILi4ENS5_IJNS4_1CILi1EEESB_SB_EEENS1_32KernelTmaWarpSpecializedPingpongEEENS5_IJNSA_ILi64EEENSA_ILi256EEESF_EEEaNS5_IJlSB_lEEEaSI_NS4_8TiledMMAINS4_8MMA_AtomIJNS4_4SM904GMMA27MMA_64x256x32_S32S8S8_SS_TNEEEENS4_6LayoutISC_NS5_IJNSA_ILi0EEESQ_SQ_EEEEENS5_IJNS4_10UnderscoreEST_ST_EEEEENS4_13SM90_TMA_LOADENS4_14ComposedLayoutINS4_7SwizzleILi2ELi4ELi3EEENS4_18smem_ptr_flag_bitsILi8EEENSP_INS5_IJNSA_ILi8EEESF_EEENS5_IJSF_SB_EEEEEEEvNS4_8identityESW_S16_vS17_EENS_8epilogue10collective6detail29Sm90TmaWarpSpecializedAdapterINS1A_15DefaultEpilogueIaSI_SI_NS19_6thread17LinearCombinationIaLi1EiiLNS1E_9ScaleType4KindE0ELNS_15FloatRoundStyleE2EaEENS1_15EpilogueDefaultEEEEEvvEEEEvNT_6ParamsE:
[----:B------:R-:W0:Y:S01]  /*0000*/  LDC R1, c[0x0][0x28] ;  /* 0x00000a00ff017b82 */ /* 0x000e220000000800 */
[----:B------:R-:W1:Y:S01]  /*0010*/  S2R R4, SR_TID.X ;  /* 0x0000000000047919 */ /* 0x000e620000002100 */
[----:B------:R-:W-:Y:S01]  /*0020*/  ELECT P0, URZ, PT ;  /* 0x00000000003f782f */ /* 0x000fe20003800000 */
[----:B------:R-:W-:Y:S01]  /*0030*/  BSSY B0, `(.L_x_0) ;  /* 0x0000014000007945 */ /* 0x000fe20003800000 */
[----:B-1----:R-:W-:-:S05]  /*0040*/  SHF.R.U32.HI R0, RZ, 0x5, R4 ;  /* 0x00000005ff007819 */ /* 0x002fca0000011604 */
[----:B------:R-:W1:Y:S02]  /*0050*/  SHFL.IDX PT, R2, R0, RZ, 0x1f ;  /* 0x00001fff00027589 */ /* 0x000e6400000e0000 */
[----:B-1----:R-:W-:Y:S02]  /*0060*/  R2UR UR8, R2 ;  /* 0x00000000020872ca */ /* 0x002fe400000e0000 */
[----:B------:R-:W-:-:S05]  /*0070*/  SHF.R.U32.HI R2, RZ, 0x7, R4 ;  /* 0x00000007ff027819 */ /* 0x000fca0000011604 */
[----:B------:R1:W2:Y:S06]  /*0080*/  SHFL.IDX PT, R3, R2, RZ, 0x1f ;  /* 0x00001fff02037589 */ /* 0x0002ac00000e0000 */
[----:B------:R-:W-:Y:S02]  /*0090*/  USHF.R.S32.HI UR4, URZ, 0x1f, UR8 ;  /* 0x0000001f3f047899 */ /* 0x000fe40008011408 */
[----:B------:R-:W-:Y:S02]  /*00a0*/  ISETP.NE.OR P0, PT, RZ, UR8, !P0 ;  /* 0x00000008ff007c0c */ /* 0x000fe4000c705670 */
[----:B------:R-:W-:-:S04]  /*00b0*/  ULEA.HI UR4, UR4, UR8, URZ, 0x2 ;  /* 0x0000000804047291 */ /* 0x000fc8000f8f103f */
[----:B------:R-:W-:-:S04]  /*00c0*/  ULOP3.LUT UR4, UR4, 0xfffffffc, URZ, 0xc0, !UPT ;  /* 0xfffffffc04047892 */ /* 0x000fc8000f8ec03f */
[----:B------:R-:W-:-:S03]  /*00d0*/  UIADD3 UR8, UR8, -UR4, URZ ;  /* 0x8000000408087290 */ /* 0x000fc6000fffe03f */
[----:B01----:R-:W-:Y:S09]  /*00e0*/  @P0 BRA `(.L_x_1) ;  /* 0x0000000000200947 */ /* 0x003ff20003800000 */
[----:B------:R-:W-:Y:S02]  /*00f0*/  ULDC.64 UR4, c[0x0][0x198] ;  /* 0x0000660000047ab9 */ /* 0x000fe40000000a00 */
[----:B------:R-:W-:Y:S02]  /*0100*/  UIADD3 UR6, UP0, UR4, 0xf0, URZ ;  /* 0x000000f004067890 */ /* 0x000fe4000ff1e03f */
[----:B------:R-:W-:Y:S02]  /*0110*/  UIADD3 UR4, UP1, UR4, 0x1f0, URZ ;  /* 0x000001f004047890 */ /* 0x000fe4000ff3e03f */
[----:B------:R-:W-:Y:S02]  /*0120*/  UIADD3.X UR7, URZ, UR5, URZ, UP0, !UPT ;  /* 0x000000053f077290 */ /* 0x000fe400087fe43f */
[----:B------:R-:W-:-:S07]  /*0130*/  UIADD3.X UR5, URZ, UR5, URZ, UP1, !UPT ;  /* 0x000000053f057290 */ /* 0x000fce0008ffe43f */
[----:B------:R0:W-:Y:S02]  /*0140*/  UTMACCTL.PF [UR6] ;  /* 0x00000000060079b9 */ /* 0x0001e40008040000 */
[----:B------:R0:W-:Y:S02]  /*0150*/  UTMACCTL.PF [UR4] ;  /* 0x00000000040079b9 */ /* 0x0001e40008040000 */
[----:B0-----:R-:W-:Y:S01]  /*0160*/  NOP ;  /* 0x0000000000007918 */ /* 0x001fe20000000000 */
.L_x_1:
[----:B------:R-:W-:Y:S05]  /*0170*/  BSYNC B0 ;  /* 0x0000000000007941 */ /* 0x000fea0003800000 */
.L_x_0:
[----:B------:R-:W0:Y:S01]  /*0180*/  SHFL.IDX PT, R5, R0, RZ, 0x1f ;  /* 0x00001fff00057589 */ /* 0x000e2200000e0000 */
[----:B--2---:R-:W-:Y:S01]  /*0190*/  R2UR UR15, R3 ;  /* 0x00000000030f72ca */ /* 0x004fe200000e0000 */
[----:B------:R-:W-:-:S04]  /*01a0*/  UISETP.NE.AND UP0, UPT, UR8, 0x3, UPT ;  /* 0x000000030800788c */ /* 0x000fc8000bf05270 */
[----:B------:R-:W-:-:S08]  /*01b0*/  UISETP.EQ.OR UP0, UPT, UR8, URZ, !UP0 ;  /* 0x0000003f0800728c */ /* 0x000fd0000c702670 */
[----:B------:R-:W-:Y:S02]  /*01c0*/  UIADD3 UR18, UR15, -0x1, URZ ;  /* 0xffffffff0f127890 */ /* 0x000fe4000fffe03f */
[----:B------:R-:W-:Y:S02]  /*01d0*/  UISETP.EQ.AND UP0, UPT, UR15, URZ, UP0 ;  /* 0x0000003f0f00728c */ /* 0x000fe40008702270 */
[----:B------:R-:W-:Y:S02]  /*01e0*/  UISETP.GE.U32.AND UP1, UPT, UR18, 0x2, UPT ;  /* 0x000000021200788c */ /* 0x000fe4000bf26070 */
[----:B------:R-:W-:Y:S01]  /*01f0*/  USEL UR40, URZ, 0x1, !UP0 ;  /* 0x000000013f287887 */ /* 0x000fe2000c000000 */
[----:B0-----:R-:W-:-:S03]  /*0200*/  ISETP.NE.AND P0, PT, R5, RZ, PT ;  /* 0x000000ff0500720c */ /* 0x001fc60003f05270 */
[----:B------:R-:W-:-:S10]  /*0210*/  USEL UR40, UR40, 0x2, UP1 ;  /* 0x0000000228287887 */ /* 0x000fd40008800000 */
[----:B------:R-:W-:Y:S05]  /*0220*/  @P0 BRA `(.L_x_2) ;  /* 0x0000000000580947 */ /* 0x000fea0003800000 */
[----:B------:R-:W0:Y:S01]  /*0230*/  S2UR UR9, SR_CgaCtaId ;  /* 0x00000000000979c3 */ /* 0x000e220000008800 */
[----:B------:R-:W-:Y:S01]  /*0240*/  UMOV UR4, 0x400 ;  /* 0x0000040000047882 */ /* 0x000fe20000000000 */
[----:B------:R-:W-:Y:S01]  /*0250*/  UMOV UR5, 0x1 ;  /* 0x0000000100057882 */ /* 0x000fe20000000000 */
[----:B------:R-:W-:Y:S01]  /*0260*/  UMOV UR6, 0x80 ;  /* 0x0000008000067882 */ /* 0x000fe20000000000 */
[----:B------:R-:W-:Y:S01]  /*0270*/  ELECT P0, URZ, PT ;  /* 0x00000000003f782f */ /* 0x000fe20003800000 */
[----:B------:R-:W-:-:S04]  /*0280*/  UIADD3 UR6, -UR6, 0x100000, URZ ;  /* 0x0010000006067890 */ /* 0x000fc8000fffe13f */
[----:B------:R-:W-:Y:S02]  /*0290*/  USHF.L.U32 UR7, UR6, 0xb, URZ ;  /* 0x0000000b06077899 */ /* 0x000fe4000800063f */
[----:B------:R-:W-:Y:S02]  /*02a0*/  USHF.L.U32 UR6, UR6, 0x1, URZ ;  /* 0x0000000106067899 */ /* 0x000fe4000800063f */
[----:B0-----:R-:W-:Y:S02]  /*02b0*/  ULEA UR9, UR9, UR4, 0x18 ;  /* 0x0000000409097291 */ /* 0x001fe4000f8ec03f */
[----:B------:R-:W-:-:S04]  /*02c0*/  UIADD3 UR4, -UR5, 0x100000, URZ ;  /* 0x0010000005047890 */ /* 0x000fc8000fffe13f */
[----:B------:R-:W-:Y:S02]  /*02d0*/  USHF.L.U32 UR5, UR4, 0xb, URZ ;  /* 0x0000000b04057899 */ /* 0x000fe4000800063f */
[----:B------:R-:W-:Y:S01]  /*02e0*/  USHF.L.U32 UR4, UR4, 0x1, URZ ;  /* 0x0000000104047899 */ /* 0x000fe2000800063f */
[----:B------:R-:W0:Y:S11]  /*02f0*/  FENCE.VIEW.ASYNC.S ;  /* 0x00000000000073c6 */ /* 0x000e360000000000 */
[----:B0-----:R0:W1:Y:S01]  /*0300*/  SYNCS.EXCH.64 URZ, [UR9], UR4 ;  /* 0x00000004093f75b2 */ /* 0x0010620008000100 */
[----:B------:R0:W2:Y:S01]  /*0310*/  SYNCS.EXCH.64 URZ, [UR9+0x20], UR6 ;  /* 0x00002006093f75b2 */ /* 0x0000a20008000100 */
[----:B------:R0:W3:Y:S01]  /*0320*/  SYNCS.EXCH.64 URZ, [UR9+0x8], UR4 ;  /* 0x00000804093f75b2 */ /* 0x0000e20008000100 */
[----:B------:R0:W4:Y:S01]  /*0330*/  SYNCS.EXCH.64 URZ, [UR9+0x28], UR6 ;  /* 0x00002806093f75b2 */ /* 0x0001220008000100 */
[----:B------:R0:W0:Y:S01]  /*0340*/  SYNCS.EXCH.64 URZ, [UR9+0x10], UR4 ;  /* 0x00001004093f75b2 */ /* 0x0000220008000100 */
[----:B------:R0:W0:Y:S01]  /*0350*/  SYNCS.EXCH.64 URZ, [UR9+0x30], UR6 ;  /* 0x00003006093f75b2 */ /* 0x0000220008000100 */
[----:B------:R0:W0:Y:S01]  /*0360*/  SYNCS.EXCH.64 URZ, [UR9+0x18], UR4 ;  /* 0x00001804093f75b2 */ /* 0x0000220008000100 */
[----:B------:R0:W0:Y:S01]  /*0370*/  SYNCS.EXCH.64 URZ, [UR9+0x38], UR6 ;  /* 0x00003806093f75b2 */ /* 0x0000220008000100 */
[----:B------:R-:W-:Y:S01]  /*0380*/  NOP ;  /* 0x0000000000007918 */ /* 0x000fe20000000000 */
.L_x_2:
[----:B------:R-:W5:Y:S01]  /*0390*/  SHFL.IDX PT, R5, R0, RZ, 0x1f ;  /* 0x00001fff00057589 */ /* 0x000f6200000e0000 */
[----:B------:R-:W-:Y:S01]  /*03a0*/  ELECT P0, URZ, PT ;  /* 0x00000000003f782f */ /* 0x000fe20003800000 */
[----:B------:R-:W-:Y:S01]  /*03b0*/  NOP ;  /* 0x0000000000007918 */ /* 0x000fe20000000000 */
[----:B------:R-:W-:Y:S01]  /*03c0*/  ELECT P1, URZ, PT ;  /* 0x00000000003f782f */ /* 0x000fe20003820000 */
[----:B------:R-:W1:Y:S01]  /*03d0*/  SHFL.IDX PT, R3, R0, RZ, 0x1f ;  /* 0x00001fff00037589 */ /* 0x000e6200000e0000 */
[----:B0-----:R-:W-:Y:S01]  /*03e0*/  UMOV UR4, 0x20 ;  /* 0x0000002000047882 */ /* 0x001fe20000000000 */
[----:B------:R-:W-:Y:S01]  /*03f0*/  UMOV UR12, 0x80 ;  /* 0x00000080000c7882 */ /* 0x000fe20000000000 */
[----:B------:R-:W-:Y:S01]  /*0400*/  NOP ;  /* 0x0000000000007918 */ /* 0x000fe20000000000 */
[----:B------:R0:W0:Y:S01]  /*0410*/  SHFL.IDX PT, R0, R2, RZ, 0x1f ;  /* 0x00001fff02007589 */ /* 0x00002200000e0000 */
[----:B------:R-:W-:Y:S01]  /*0420*/  ULDC.64 UR38, c[0x0][0x208] ;  /* 0x0000820000267ab9 */ /* 0x000fe20000000a00 */
[----:B-----5:R-:W-:-:S02]  /*0430*/  ISETP.NE.OR P0, PT, R5, RZ, !P0 ;  /* 0x000000ff0500720c */ /* 0x020fc40004705670 */
[----:B-1----:R-:W-:Y:S02]  /*0440*/  ISETP.NE.OR P1, PT, R3, RZ, !P1 ;  /* 0x000000ff0300720c */ /* 0x002fe40004f25670 */
[----:B------:R-:W-:-:S04]  /*0450*/  SHF.R.S32.HI R3, RZ, 0x1f, R4 ;  /* 0x0000001fff037819 */ /* 0x000fc80000011404 */
[----:B------:R-:W-:-:S05]  /*0460*/  LEA.HI R3, R3, R4, RZ, 0x7 ;  /* 0x0000000403037211 */ /* 0x000fca00078f38ff */
[----:B------:R-:W-:Y:S01]  /*0470*/  VOTEU.ALL UP0, P0 ;  /* 0x00000000003f7886 */ /* 0x000fe20000000000 */
[----:B------:R-:W-:Y:S01]  /*0480*/  LOP3.LUT R3, R3, 0xffffff80, RZ, 0xc0, !PT ;  /* 0xffffff8003037812 */ /* 0x000fe200078ec0ff */
[----:B------:R-:W-:-:S03]  /*0490*/  VOTEU.ALL UP1, P1 ;  /* 0x00000000003f7886 */ /* 0x000fc60000820000 */
[----:B------:R-:W1:Y:S01]  /*04a0*/  @!UP0 S2UR UR7, SR_CgaCtaId ;  /* 0x00000000000789c3 */ /* 0x000e620000008800 */
[----:B------:R-:W-:Y:S01]  /*04b0*/  @!UP0 UMOV UR6, 0x400 ;  /* 0x0000040000068882 */ /* 0x000fe20000000000 */
[----:B------:R-:W-:-:S04]  /*04c0*/  @!UP0 UIADD3 UR4, -UR4, 0x100000, URZ ;  /* 0x0010000004048890 */ /* 0x000fc8000fffe13f */
[----:B------:R-:W-:Y:S02]  /*04d0*/  @!UP0 USHF.L.U32 UR5, UR4, 0xb, URZ ;  /* 0x0000000b04058899 */ /* 0x000fe4000800063f */
[----:B------:R-:W-:Y:S01]  /*04e0*/  @!UP0 USHF.L.U32 UR4, UR4, 0x1, URZ ;  /* 0x0000000104048899 */ /* 0x000fe2000800063f */
[----:B------:R-:W-:Y:S01]  /*04f0*/  IMAD.IADD R3, R4, 0x1, -R3 ;  /* 0x0000000104037824 */ /* 0x000fe200078e0a03 */
[----:B------:R-:W-:Y:S01]  /*0500*/  @!UP1 UMOV UR10, 0x400 ;  /* 0x00000400000a9882 */ /* 0x000fe20000000000 */
[----:B------:R-:W-:Y:S01]  /*0510*/  VOTEU.ALL UP2, P1 ;  /* 0x00000000003f7886 */ /* 0x000fe20000840000 */
[----:B------:R-:W-:Y:S01]  /*0520*/  VOTEU.ALL UP3, P1 ;  /* 0x00000000003f7886 */ /* 0x000fe20000860000 */
[----:B------:R-:W-:Y:S01]  /*0530*/  VOTEU.ALL UP4, P1 ;  /* 0x00000000003f7886 */ /* 0x000fe20000880000 */
[----:B------:R-:W5:Y:S01]  /*0540*/  @!UP1 S2UR UR11, SR_CgaCtaId ;  /* 0x00000000000b99c3 */ /* 0x000f620000008800 */
[----:B------:R-:W-:Y:S01]  /*0550*/  VOTEU.ALL UP5, P1 ;  /* 0x00000000003f7886 */ /* 0x000fe200008a0000 */
[----:B------:R-:W-:Y:S01]  /*0560*/  ISETP.NE.AND P1, PT, RZ, UR15, PT ;  /* 0x0000000fff007c0c */ /* 0x000fe2000bf25270 */
[----:B-1----:R-:W-:-:S02]  /*0570*/  @!UP0 ULEA UR9, UR7, UR6, 0x18 ;  /* 0x0000000607098291 */ /* 0x002fc4000f8ec03f */
[----:B------:R-:W-:-:S04]  /*0580*/  @!UP1 UIADD3 UR6, -UR12, 0x100000, URZ ;  /* 0x001000000c069890 */ /* 0x000fc8000fffe13f */
[----:B------:R-:W-:Y:S02]  /*0590*/  @!UP1 USHF.L.U32 UR7, UR6, 0xb, URZ ;  /* 0x0000000b06079899 */ /* 0x000fe4000800063f */
[----:B------:R-:W-:Y:S01]  /*05a0*/  @!UP1 USHF.L.U32 UR6, UR6, 0x1, URZ ;  /* 0x0000000106069899 */ /* 0x000fe2000800063f */
[----:B------:R-:W-:Y:S01]  /*05b0*/  VOTEU.ALL UP0, P0 ;  /* 0x00000000003f7886 */ /* 0x000fe20000000000 */
[----:B-----5:R-:W-:Y:S01]  /*05c0*/  @!UP1 ULEA UR10, UR11, UR10, 0x18 ;  /* 0x0000000a0b0a9291 */ /* 0x020fe2000f8ec03f */
[----:B------:R-:W-:Y:S01]  /*05d0*/  VOTEU.ALL UP1, P0 ;  /* 0x00000000003f7886 */ /* 0x000fe20000020000 */
[----:B------:R-:W1:Y:S02]  /*05e0*/  FENCE.VIEW.ASYNC.S ;  /* 0x00000000000073c6 */ /* 0x000e640000000000 */
[----:B-1----:R-:W2:Y:S02]  /*05f0*/  @!UP0 SYNCS.EXCH.64 URZ, [UR9+0x70], UR4 ;  /* 0x00007004093f85b2 */ /* 0x002ea40008000100 */
[----:B------:R1:W2:Y:S01]  /*0600*/  @!UP1 SYNCS.EXCH.64 URZ, [UR9+0x78], UR4 ;  /* 0x00007804093f95b2 */ /* 0x0002a20008000100 */
[----:B------:R-:W-:Y:S01]  /*0610*/  NOP ;  /* 0x0000000000007918 */ /* 0x000fe20000000000 */
[----:B-1----:R-:W-:-:S02]  /*0620*/  ULDC.64 UR4, c[0x0][0x598] ;  /* 0x0001660000047ab9 */ /* 0x002fc40000000a00 */
[----:B------:R-:W-:Y:S02]  /*0630*/  ISETP.NE.U32.AND P0, PT, RZ, UR4, PT ;  /* 0x00000004ff007c0c */ /* 0x000fe4000bf05070 */
[----:B------:R1:W2:Y:S02]  /*0640*/  @!UP2 SYNCS.EXCH.64 URZ, [UR10+0x50], UR6 ;  /* 0x000050060a3fa5b2 */ /* 0x0002a40008000100 */
[----:B------:R-:W-:Y:S01]  /*0650*/  ISETP.NE.AND.EX P0, PT, RZ, UR5, PT, P0 ;  /* 0x00000005ff007c0c */ /* 0x000fe2000bf05300 */
[----:B------:R1:W2:Y:S01]  /*0660*/  @!UP3 SYNCS.EXCH.64 URZ, [UR10+0x58], UR6 ;  /* 0x000058060a3fb5b2 */ /* 0x0002a20008000100 */
[----:B------:R1:W2:Y:S01]  /*0670*/  @!UP4 SYNCS.EXCH.64 URZ, [UR10+0x60], UR6 ;  /* 0x000060060a3fc5b2 */ /* 0x0002a20008000100 */
[----:B------:R1:W2:Y:S01]  /*0680*/  @!UP5 SYNCS.EXCH.64 URZ, [UR10+0x68], UR6 ;  /* 0x000068060a3fd5b2 */ /* 0x0002a20008000100 */
[----:B------:R-:W-:Y:S01]  /*0690*/  NOP ;  /* 0x0000000000007918 */ /* 0x000fe20000000000 */
[----:B--234-:R-:W-:Y:S08]  /*06a0*/  BAR.SYNC.DEFER_BLOCKING 0x0 ;  /* 0x0000000000007b1d */ /* 0x01cff00000010000 */
[----:B01----:R-:W-:Y:S05]  /*06b0*/  @!P0 BRA `(.L_x_3) ;  /* 0x00000000001c8947 */ /* 0x003fea0003800000 */
[----:B------:R-:W0:Y:S02]  /*06c0*/  LDC.64 R6, c[0x0][0x598] ;  /* 0x00016600ff067b82 */ /* 0x000e240000000a00 */
[----:B0-----:R-:W2:Y:S02]  /*06d0*/  LDG.E.64 R6, desc[UR38][R6.64] ;  /* 0x0000002606067981 */ /* 0x001ea4000c1e1b00 */
[----:B--2---:R-:W-:-:S04]  /*06e0*/  ISETP.NE.U32.AND P0, PT, R6, RZ, PT ;  /* 0x000000ff0600720c */ /* 0x004fc80003f05070 */
[----:B------:R-:W-:-:S13]  /*06f0*/  ISETP.NE.AND.EX P0, PT, R7, RZ, PT, P0 ;  /* 0x000000ff0700720c */ /* 0x000fda0003f05300 */
[----:B------:R-:W-:Y:S05]  /*0700*/  @!P0 BRA `(.L_x_3) ;  /* 0x0000000000088947 */ /* 0x000fea0003800000 */
[----:B------:R1:W5:Y:S01]  /*0710*/  LD.E R23, desc[UR38][R6.64] ;  /* 0x0000002606177980 */ /* 0x000362000c101900 */
[----:B------:R-:W-:Y:S05]  /*0720*/  BRA `(.L_x_4) ;  /* 0x0000000000247947 */ /* 0x000fea0003800000 */
.L_x_3:
[----:B------:R-:W-:Y:S02]  /*0730*/  ULDC.64 UR4, c[0x0][0x588] ;  /* 0x0001620000047ab9 */ /* 0x000fe40000000a00 */
[----:B------:R-:W-:-:S04]  /*0740*/  ISETP.NE.U32.AND P0, PT, RZ, UR4, PT ;  /* 0x00000004ff007c0c */ /* 0x000fc8000bf05070 */
[----:B------:R-:W-:-:S13]  /*0750*/  ISETP.NE.AND.EX P0, PT, RZ, UR5, PT, P0 ;  /* 0x00000005ff007c0c */ /* 0x000fda000bf05300 */
[----:B------:R-:W-:Y:S05]  /*0760*/  @!P0 BRA `(.L_x_5) ;  /* 0x00000000000c8947 */ /* 0x000fea0003800000 */
[----:B------:R-:W0:Y:S02]  /*0770*/  LDC.64 R6, c[0x0][0x588] ;  /* 0x00016200ff067b82 */ /* 0x000e240000000a00 */
[----:B0-----:R0:W5:Y:S01]  /*0780*/  LDG.E R23, desc[UR38][R6.64] ;  /* 0x0000002606177981 */ /* 0x001162000c1e1900 */
[----:B------:R-:W-:Y:S05]  /*0790*/  BRA `(.L_x_4) ;  /* 0x0000000000087947 */ /* 0x000fea0003800000 */
.L_x_5:
[----:B------:R-:W-:Y:S02]  /*07a0*/  ULDC UR4, c[0x0][0x580] ;  /* 0x0001600000047ab9 */ /* 0x000fe40000000800 */
[----:B------:R-:W-:-:S07]  /*07b0*/  IMAD.U32 R23, RZ, RZ, UR4 ;  /* 0x00000004ff177e24 */ /* 0x000fce000f8e00ff */
.L_x_4:
[----:B------:R-:W-:Y:S02]  /*07c0*/  ULDC.64 UR4, c[0x0][0x5a0] ;  /* 0x0001680000047ab9 */ /* 0x000fe40000000a00 */
[----:B------:R-:W-:-:S04]  /*07d0*/  ISETP.NE.U32.AND P0, PT, RZ, UR4, PT ;  /* 0x00000004ff007c0c */ /* 0x000fc8000bf05070 */
[----:B------:R-:W-:-:S13]  /*07e0*/  ISETP.NE.AND.EX P0, PT, RZ, UR5, PT, P0 ;  /* 0x00000005ff007c0c */ /* 0x000fda000bf05300 */
[----:B------:R-:W-:Y:S05]  /*07f0*/  @!P0 BRA `(.L_x_6) ;  /* 0x00000000001c8947 */ /* 0x000fea0003800000 */
[----:B01----:R-:W0:Y:S02]  /*0800*/  LDC.64 R6, c[0x0][0x5a0] ;  /* 0x00016800ff067b82 */ /* 0x003e240000000a00 */
[----:B0-----:R-:W2:Y:S02]  /*0810*/  LDG.E.64 R6, desc[UR38][R6.64] ;  /* 0x0000002606067981 */ /* 0x001ea4000c1e1b00 */
[----:B--2---:R-:W-:-:S04]  /*0820*/  ISETP.NE.U32.AND P0, PT, R6, RZ, PT ;  /* 0x000000ff0600720c */ /* 0x004fc80003f05070 */
[----:B------:R-:W-:-:S13]  /*0830*/  ISETP.NE.AND.EX P0, PT, R7, RZ, PT, P0 ;  /* 0x000000ff0700720c */ /* 0x000fda0003f05300 */
[----:B------:R-:W-:Y:S05]  /*0840*/  @!P0 BRA `(.L_x_6) ;  /* 0x0000000000088947 */ /* 0x000fea0003800000 */
[----:B------:R3:W5:Y:S01]  /*0850*/  LD.E R22, desc[UR38][R6.64] ;  /* 0x0000002606167980 */ /* 0x000762000c101900 */
[----:B------:R-:W-:Y:S05]  /*0860*/  BRA `(.L_x_7) ;  /* 0x0000000000247947 */ /* 0x000fea0003800000 */
.L_x_6:
[----:B------:R-:W-:Y:S02]  /*0870*/  ULDC.64 UR4, c[0x0][0x590] ;  /* 0x0001640000047ab9 */ /* 0x000fe40000000a00 */
[----:B------:R-:W-:-:S04]  /*0880*/  ISETP.NE.U32.AND P0, PT, RZ, UR4, PT ;  /* 0x00000004ff007c0c */ /* 0x000fc8000bf05070 */
[----:B------:R-:W-:-:S13]  /*0890*/  ISETP.NE.AND.EX P0, PT, RZ, UR5, PT, P0 ;  /* 0x00000005ff007c0c */ /* 0x000fda000bf05300 */
[----:B------:R-:W-:Y:S05]  /*08a0*/  @!P0 BRA `(.L_x_8) ;  /* 0x00000000000c8947 */ /* 0x000fea0003800000 */
[----:B01----:R-:W0:Y:S02]  /*08b0*/  LDC.64 R6, c[0x0][0x590] ;  /* 0x00016400ff067b82 */ /* 0x003e240000000a00 */
[----:B0-----:R2:W5:Y:S01]  /*08c0*/  LDG.E R22, desc[UR38][R6.64] ;  /* 0x0000002606167981 */ /* 0x001562000c1e1900 */
[----:B------:R-:W-:Y:S05]  /*08d0*/  BRA `(.L_x_7) ;  /* 0x0000000000087947 */ /* 0x000fea0003800000 */
.L_x_8:
[----:B------:R-:W-:Y:S02]  /*08e0*/  ULDC UR4, c[0x0][0x584] ;  /* 0x0001610000047ab9 */ /* 0x000fe40000000800 */
[----:B------:R-:W-:-:S07]  /*08f0*/  IMAD.U32 R22, RZ, RZ, UR4 ;  /* 0x00000004ff167e24 */ /* 0x000fce000f8e00ff */
.L_x_7:
[----:B------:R-:W4:Y:S01]  /*0900*/  S2UR UR10, SR_CTAID.Y ;  /* 0x00000000000a79c3 */ /* 0x000f220000002600 */
[----:B------:R-:W-:Y:S01]  /*0910*/  ULDC UR5, c[0x0][0x65c] ;  /* 0x0001970000057ab9 */ /* 0x000fe20000000800 */
[----:B------:R-:W-:Y:S01]  /*0920*/  UISETP.NE.AND UP0, UPT, UR15, 0x2, UPT ;  /* 0x000000020f00788c */ /* 0x000fe2000bf05270 */
[----:B------:R-:W-:Y:S01]  /*0930*/  PRMT R5, RZ, 0x7610, R5 ;  /* 0x00007610ff057816 */ /* 0x000fe20000000005 */
[----:B------:R-:W-:Y:S01]  /*0940*/  UISETP.NE.AND UP2, UPT, UR5, 0x1, UPT ;  /* 0x000000010500788c */ /* 0x000fe2000bf45270 */
[----:B------:R-:W-:Y:S02]  /*0950*/  IMAD.MOV.U32 R19, RZ, RZ, -0x1 ;  /* 0xffffffffff137424 */ /* 0x000fe400078e00ff */
[----:B------:R-:W-:Y:S01]  /*0960*/  IMAD.MOV.U32 R18, RZ, RZ, -0x1 ;  /* 0xffffffffff127424 */ /* 0x000fe200078e00ff */
[----:B------:R-:W4:Y:S01]  /*0970*/  S2UR UR4, SR_CTAID.X ;  /* 0x00000000000479c3 */ /* 0x000f220000002500 */
[----:B------:R-:W-:-:S06]  /*0980*/  UP2UR UR48, UPR, URZ, 0x4 ;  /* 0x000000043f307883 */ /* 0x000fcc0008000000 */
[----:B------:R-:W-:Y:S01]  /*0990*/  @UP2 ULDC UR12, c[0x0][0x10] ;  /* 0x00000400000c2ab9 */ /* 0x000fe20000000800 */
[----:B------:R-:W-:Y:S01]  /*09a0*/  @UP2 UMOV UR7, URZ ;  /* 0x0000003f00072c82 */ /* 0x000fe20008000000 */
[----:B------:R-:W-:Y:S01]  /*09b0*/  @UP2 UMOV UR5, URZ ;  /* 0x0000003f00052c82 */ /* 0x000fe20008000000 */
[----:B0123--:R-:W0:Y:S01]  /*09c0*/  LDC.64 R6, c[0x0][0x650] ;  /* 0x00019400ff067b82 */ /* 0x00fe220000000a00 */
[----:B----4-:R-:W-:Y:S02]  /*09d0*/  @UP2 UMOV UR9, UR10 ;  /* 0x0000000a00092c82 */ /* 0x010fe40008000000 */
[----:B------:R-:W-:Y:S01]  /*09e0*/  @UP2 UMOV UR6, UR9 ;  /* 0x0000000900062c82 */ /* 0x000fe20008000000 */
[----:B------:R-:W-:Y:S01]  /*09f0*/  @!UP2 UMOV UR9, UR10 ;  /* 0x0000000a0009ac82 */ /* 0x000fe20008000000 */
[----:B------:R-:W-:-:S03]  /*0a00*/  @UP2 UIMAD.WIDE.U32 UR12, UR4, UR12, UR6 ;  /* 0x0000000c040c22a5 */ /* 0x000fc6000f8e0006 */
[----:B------:R-:W-:Y:S01]  /*0a10*/  @!UP2 ULDC UR6, c[0x0][0xc] ;  /* 0x000003000006aab9 */ /* 0x000fe20000000800 */
[----:B------:R-:W-:Y:S01]  /*0a20*/  @UP2 UIADD3 UR14, UR13, UR5, URZ ;  /* 0x000000050d0e2290 */ /* 0x000fe2000fffe03f */
[----:B------:R-:W-:Y:S02]  /*0a30*/  ULDC UR10, c[0x0][0xc] ;  /* 0x00000300000a7ab9 */ /* 0x000fe40000000800 */
[----:B------:R-:W-:Y:S01]  /*0a40*/  UMOV UR5, URZ ;  /* 0x0000003f00057c82 */ /* 0x000fe20008000000 */
[----:B------:R-:W-:Y:S01]  /*0a50*/  ULDC UR11, c[0x0][0x10] ;  /* 0x00000400000b7ab9 */ /* 0x000fe20000000800 */
[----:B------:R-:W-:Y:S02]  /*0a60*/  @!UP2 UIMAD.WIDE.U32 UR6, UR6, UR9, UR4 ;  /* 0x000000090606a2a5 */ /* 0x000fe4000f8e0004 */
[----:B------:R-:W-:Y:S01]  /*0a70*/  UIMAD.WIDE.U32 UR10, UR10, UR11, URZ ;  /* 0x0000000b0a0a72a5 */ /* 0x000fe2000f8e003f */
[----:B------:R-:W-:-:S03]  /*0a80*/  ULDC UR13, c[0x0][0x14] ;  /* 0x00000500000d7ab9 */ /* 0x000fc60000000800 */
[----:B------:R-:W-:Y:S02]  /*0a90*/  UIMAD.WIDE.U32 UR36, UR10, UR13, URZ ;  /* 0x0000000d0a2472a5 */ /* 0x000fe4000f8e003f */
[----:B------:R-:W-:Y:S01]  /*0aa0*/  UIMAD UR41, UR11, UR13, URZ ;  /* 0x0000000d0b2972a4 */ /* 0x000fe2000f8e023f */
[----:B------:R-:W-:Y:S01]  /*0ab0*/  @!UP2 UMOV UR12, UR6 ;  /* 0x00000006000cac82 */ /* 0x000fe20008000000 */
[----:B------:R-:W-:Y:S02]  /*0ac0*/  @!UP2 UMOV UR14, UR7 ;  /* 0x00000007000eac82 */ /* 0x000fe40008000000 */
[----:B------:R-:W-:Y:S02]  /*0ad0*/  UIADD3 UR41, UR37, UR41, URZ ;  /* 0x0000002925297290 */ /* 0x000fe4000fffe03f */
[----:B------:R-:W-:-:S04]  /*0ae0*/  UIADD3 UR6, UP1, UR12, UR36, URZ ;  /* 0x000000240c067290 */ /* 0x000fc8000ff3e03f */
[----:B------:R-:W-:Y:S02]  /*0af0*/  UIADD3.X UR7, UR14, UR41, URZ, UP1, !UPT ;  /* 0x000000290e077290 */ /* 0x000fe40008ffe43f */
[----:B------:R-:W-:Y:S02]  /*0b00*/  USEL UR6, UR6, UR12, !UP0 ;  /* 0x0000000c06067287 */ /* 0x000fe4000c000000 */
[----:B------:R-:W-:-:S04]  /*0b10*/  USEL UR7, UR7, UR14, !UP0 ;  /* 0x0000000e07077287 */ /* 0x000fc8000c000000 */
[----:B0-----:R-:W-:Y:S01]  /*0b20*/  ISETP.LE.U32.AND P0, PT, R6, UR6, PT ;  /* 0x0000000606007c0c */ /* 0x001fe2000bf03070 */
[----:B------:R-:W-:Y:S02]  /*0b30*/  IMAD.U32 R16, RZ, RZ, UR6 ;  /* 0x00000006ff107e24 */ /* 0x000fe4000f8e00ff */
[----:B------:R-:W-:Y:S02]  /*0b40*/  IMAD.U32 R2, RZ, RZ, UR7 ;  /* 0x00000007ff027e24 */ /* 0x000fe4000f8e00ff */
[----:B------:R-:W-:-:S03]  /*0b50*/  IMAD.U32 R17, RZ, RZ, UR7 ;  /* 0x00000007ff117e24 */ /* 0x000fc6000f8e00ff */
[----:B------:R-:W-:Y:S01]  /*0b60*/  ISETP.GE.U32.AND.EX P0, PT, R2, R7, PT, P0 ;  /* 0x000000070200720c */ /* 0x000fe20003f06100 */
[----:B------:R-:W-:-:S12]  /*0b70*/  IMAD.MOV.U32 R2, RZ, RZ, -0x1 ;  /* 0xffffffffff027424 */ /* 0x000fd800078e00ff */
[----:B------:R-:W-:Y:S05]  /*0b80*/  @P0 BRA `(.L_x_9) ;  /* 0x00000004008c0947 */ /* 0x000fea0003800000 */
[----:B------:R-:W-:Y:S01]  /*0b90*/  I2FP.F32.U32 R2, UR4 ;  /* 0x0000000400027c45 */ /* 0x000fe20008201000 */
[----:B------:R-:W-:Y:S01]  /*0ba0*/  ULDC.64 UR16, c[0x0][0x628] ;  /* 0x00018a0000107ab9 */ /* 0x000fe20000000a00 */
[----:B------:R-:W-:Y:S01]  /*0bb0*/  ULDC UR6, c[0x0][0x150] ;  /* 0x0000540000067ab9 */ /* 0x000fe20000000800 */
[----:B------:R-:W-:Y:S01]  /*0bc0*/  ISETP.NE.U32.AND P0, PT, RZ, UR16, PT ;  /* 0x00000010ff007c0c */ /* 0x000fe2000bf05070 */
[----:B------:R-:W-:Y:S01]  /*0bd0*/  ULDC UR15, c[0x0][0x630] ;  /* 0x00018c00000f7ab9 */ /* 0x000fe20000000800 */
[----:B------:R-:W-:Y:S01]  /*0be0*/  FMUL R2, R2, UR6 ;  /* 0x0000000602027c20 */ /* 0x000fe20008400000 */
[----:B------:R-:W-:Y:S01]  /*0bf0*/  R2UR UR19, R16 ;  /* 0x00000000101372ca */ /* 0x000fe200000e0000 */
[----:B------:R-:W-:Y:S01]  /*0c00*/  ULDC UR21, c[0x0][0x154] ;  /* 0x0000550000157ab9 */ /* 0x000fe20000000800 */
[----:B------:R-:W-:Y:S01]  /*0c10*/  ISETP.NE.AND.EX P0, PT, RZ, UR17, PT, P0 ;  /* 0x00000011ff007c0c */ /* 0x000fe2000bf05300 */
[----:B------:R0:W1:Y:S01]  /*0c20*/  F2I.U32.TRUNC.NTZ R5, R2 ;  /* 0x0000000200057305 */ /* 0x000062000020f000 */
[----:B------:R-:W-:-:S02]  /*0c30*/  R2UR UR20, R17 ;  /* 0x00000000111472ca */ /* 0x000fc400000e0000 */
[----:B------:R-:W-:Y:S02]  /*0c40*/  R2UR UR6, R16 ;  /* 0x00000000100672ca */ /* 0x000fe400000e0000 */
[----:B------:R-:W-:-:S07]  /*0c50*/  R2UR UR7, R17 ;  /* 0x00000000110772ca */ /* 0x000fce00000e0000 */
[----:B0-----:R-:W-:Y:S08]  /*0c60*/  @!P0 BRA `(.L_x_10) ;  /* 0x0000000000308947 */ /* 0x001ff00003800000 */
[----:B------:R-:W-:Y:S01]  /*0c70*/  R2UR UR6, R16 ;  /* 0x00000000100672ca */ /* 0x000fe200000e0000 */
[----:B------:R-:W-:Y:S01]  /*0c80*/  ULDC UR12, c[0x0][0x634] ;  /* 0x00018d00000c7ab9 */ /* 0x000fe20000000800 */
[----:B------:R-:W-:-:S11]  /*0c90*/  R2UR UR14, R17 ;  /* 0x00000000110e72ca */ /* 0x000fd600000e0000 */
[----:B------:R-:W-:-:S04]  /*0ca0*/  UIADD3 UR12, UP1, UR6, UR12, URZ ;  /* 0x0000000c060c7290 */ /* 0x000fc8000ff3e03f */
[----:B------:R-:W-:-:S04]  /*0cb0*/  UIADD3.X UR14, URZ, UR14, URZ, UP1, !UPT ;  /* 0x0000000e3f0e7290 */ /* 0x000fc80008ffe43f */
[----:B------:R-:W-:-:S04]  /*0cc0*/  UIMAD.WIDE.U32 UR6, UR14, UR16, URZ ;  /* 0x000000100e0672a5 */ /* 0x000fc8000f8e003f */
[----:B------:R-:W-:Y:S02]  /*0cd0*/  UIMAD.WIDE.U32 UR10, UP1, UR12, UR17, UR6 ;  /* 0x000000110c0a72a5 */ /* 0x000fe4000f820006 */
[----:B------:R-:W-:Y:S02]  /*0ce0*/  UIMAD.WIDE.U32 UR6, UR12, UR16, URZ ;  /* 0x000000100c0672a5 */ /* 0x000fe4000f8e003f */
[----:B------:R-:W-:Y:S02]  /*0cf0*/  UIADD3.X UR13, URZ, URZ, URZ, UP1, !UPT ;  /* 0x0000003f3f0d7290 */ /* 0x000fe40008ffe43f */
[----:B------:R-:W-:Y:S01]  /*0d00*/  UIADD3 URZ, UP1, UR7, UR10, URZ ;  /* 0x0000000a073f7290 */ /* 0x000fe2000ff3e03f */
[----:B------:R-:W-:-:S03]  /*0d10*/  UMOV UR12, UR11 ;  /* 0x0000000b000c7c82 */ /* 0x000fc60008000000 */
[----:B------:R-:W-:-:S12]  /*0d20*/  UIMAD.WIDE.U32.X UR6, UR14, UR17, UR12, UP1 ;  /* 0x000000110e0672a5 */ /* 0x000fd800088e040c */
.L_x_10:
[----:B------:R-:W-:Y:S01]  /*0d30*/  USHF.R.U64 UR5, UR6, UR15, UR7 ;  /* 0x0000000f06057299 */ /* 0x000fe20008001207 */
[----:B------:R-:W-:Y:S01]  /*0d40*/  I2FP.F32.U32 R2, UR9 ;  /* 0x0000000900027c45 */ /* 0x000fe20008201000 */
[----:B------:R-:W-:Y:S01]  /*0d50*/  USHF.R.U32.HI UR6, URZ, UR15, UR7 ;  /* 0x0000000f3f067299 */ /* 0x000fe20008011607 */
[----:B-1----:R-:W-:Y:S01]  /*0d60*/  R2UR UR14, R5 ;  /* 0x00000000050e72ca */ /* 0x002fe200000e0000 */
[----:B------:R-:W-:Y:S02]  /*0d70*/  UIADD3 UR17, UP1, URZ, -UR5, URZ ;  /* 0x800000053f117290 */ /* 0x000fe4000ff3e03f */
[----:B------:R-:W-:Y:S01]  /*0d80*/  FMUL R2, R2, UR21 ;  /* 0x0000001502027c20 */ /* 0x000fe20008400000 */
[----:B------:R-:W-:Y:S01]  /*0d90*/  ULDC.64 UR10, c[0x0][0x620] ;  /* 0x00018800000a7ab9 */ /* 0x000fe20000000a00 */
[----:B------:R-:W-:Y:S01]  /*0da0*/  UIADD3.X UR6, URZ, ~UR6, URZ, UP1, !UPT ;  /* 0x800000063f067290 */ /* 0x000fe20008ffe43f */
[----:B------:R-:W-:Y:S01]  /*0db0*/  UMOV UR12, UR19 ;  /* 0x00000013000c7c82 */ /* 0x000fe20008000000 */
[----:B------:R-:W-:-:S02]  /*0dc0*/  UMOV UR13, UR20 ;  /* 0x00000014000d7c82 */ /* 0x000fc40008000000 */
[----:B------:R-:W-:Y:S01]  /*0dd0*/  UIMAD UR6, UR6, UR10, URZ ;  /* 0x0000000a060672a4 */ /* 0x000fe2000f8e023f */
[----:B------:R-:W0:Y:S01]  /*0de0*/  F2I.U32.TRUNC.NTZ R2, R2 ;  /* 0x0000000200027305 */ /* 0x000e22000020f000 */
[----:B------:R-:W-:Y:S02]  /*0df0*/  UIMAD.WIDE.U32 UR12, UR17, UR10, UR12 ;  /* 0x0000000a110c72a5 */ /* 0x000fe4000f8e000c */
[----:B------:R-:W-:Y:S01]  /*0e00*/  UIMAD UR17, UR17, UR11, UR6 ;  /* 0x0000000b111172a4 */ /* 0x000fe2000f8e0206 */
[----:B------:R-:W-:Y:S01]  /*0e10*/  ULDC UR24, c[0x0][0x658] ;  /* 0x0001960000187ab9 */ /* 0x000fe20000000800 */
[----:B------:R-:W-:Y:S02]  /*0e20*/  UMOV UR22, 0xffffffff ;  /* 0xffffffff00167882 */ /* 0x000fe40000000000 */
[----:B------:R-:W-:Y:S01]  /*0e30*/  UIADD3 UR17, UR13, UR17, URZ ;  /* 0x000000110d117290 */ /* 0x000fe2000fffe03f */
[----:B------:R-:W-:Y:S01]  /*0e40*/  ULDC UR19, c[0x0][0x618] ;  /* 0x0001860000137ab9 */ /* 0x000fe20000000800 */
[----:B------:R-:W-:Y:S01]  /*0e50*/  ULDC.64 UR6, c[0x0][0x640] ;  /* 0x0001900000067ab9 */ /* 0x000fe20000000a00 */
[----:B------:R-:W-:Y:S01]  /*0e60*/  USHF.L.U32 UR13, UR22, UR24, URZ ;  /* 0x00000018160d7299 */ /* 0x000fe2000800063f */
[----:B------:R-:W-:Y:S01]  /*0e70*/  ISETP.NE.U32.AND P0, PT, RZ, UR6, PT ;  /* 0x00000006ff007c0c */ /* 0x000fe2000bf05070 */
[----:B------:R-:W-:-:S02]  /*0e80*/  USHF.R.U64 UR22, UR12, UR19, UR17 ;  /* 0x000000130c167299 */ /* 0x000fc40008001211 */
[----:B------:R-:W-:Y:S01]  /*0e90*/  USHF.R.U32.HI UR12, URZ, UR19, UR17 ;  /* 0x000000133f0c7299 */ /* 0x000fe20008011611 */
[----:B0-----:R-:W-:Y:S01]  /*0ea0*/  R2UR UR16, R2 ;  /* 0x00000000021072ca */ /* 0x001fe200000e0000 */
[----:B------:R-:W-:Y:S01]  /*0eb0*/  ULDC UR21, c[0x0][0x608] ;  /* 0x0001820000157ab9 */ /* 0x000fe20000000800 */
[----:B------:R-:W-:Y:S01]  /*0ec0*/  ISETP.NE.AND.EX P0, PT, RZ, UR7, PT, P0 ;  /* 0x00000007ff007c0c */ /* 0x000fe2000bf05300 */
[----:B------:R-:W-:Y:S02]  /*0ed0*/  USHF.R.U64 UR26, UR22, UR21, UR12 ;  /* 0x00000015161a7299 */ /* 0x000fe4000800120c */
[----:B------:R-:W-:Y:S01]  /*0ee0*/  USHF.R.U32.HI UR12, URZ, UR21, UR12 ;  /* 0x000000153f0c7299 */ /* 0x000fe2000801160c */
[----:B------:R-:W-:Y:S01]  /*0ef0*/  UMOV UR20, 0x1 ;  /* 0x0000000100147882 */ /* 0x000fe20000000000 */
[----:B------:R-:W-:Y:S02]  /*0f00*/  UIADD3 UR14, -UR14, URZ, URZ ;  /* 0x0000003f0e0e7290 */ /* 0x000fe4000fffe13f */
[----:B------:R-:W-:-:S02]  /*0f10*/  USHF.R.U64 UR27, UR26, UR24, UR12 ;  /* 0x000000181a1b7299 */ /* 0x000fc4000800120c */
[----:B------:R-:W-:Y:S01]  /*0f20*/  USHF.L.U32 UR19, UR20, UR24, URZ ;  /* 0x0000001814137299 */ /* 0x000fe2000800063f */
[----:B------:R-:W-:Y:S01]  /*0f30*/  ULDC UR15, c[0x0][0x144] ;  /* 0x00005100000f7ab9 */ /* 0x000fe20000000800 */
[----:B------:R-:W-:Y:S01]  /*0f40*/  ULDC UR10, c[0x0][0x600] ;  /* 0x00018000000a7ab9 */ /* 0x000fe20000000800 */
[----:B------:R-:W-:Y:S02]  /*0f50*/  ULOP3.LUT UR20, URZ, UR13, URZ, 0x33, !UPT ;  /* 0x0000000d3f147292 */ /* 0x000fe4000f8e333f */
[----:B------:R-:W-:Y:S02]  /*0f60*/  USHF.R.U32.HI UR13, URZ, UR24, UR12 ;  /* 0x000000183f0d7299 */ /* 0x000fe4000801160c */
[----:B------:R-:W-:Y:S02]  /*0f70*/  UIADD3 UR11, UR10, -0x1, URZ ;  /* 0xffffffff0a0b7890 */ /* 0x000fe4000fffe03f */
[----:B------:R-:W-:Y:S02]  /*0f80*/  UIADD3 UR23, -UR16, URZ, URZ ;  /* 0x0000003f10177290 */ /* 0x000fe4000fffe13f */
[----:B------:R-:W-:Y:S01]  /*0f90*/  UIMAD UR4, UR15, UR14, UR4 ;  /* 0x0000000e0f0472a4 */ /* 0x000fe2000f8e0204 */
[----:B------:R-:W-:Y:S01]  /*0fa0*/  ULDC UR28, c[0x0][0x148] ;  /* 0x00005200001c7ab9 */ /* 0x000fe20000000800 */
[----:B------:R-:W-:Y:S01]  /*0fb0*/  ULDC UR24, c[0x0][0x648] ;  /* 0x0001920000187ab9 */ /* 0x000fe20000000800 */
[----:B------:R-:W-:Y:S01]  /*0fc0*/  ULDC UR25, c[0x0][0x638] ;  /* 0x00018e0000197ab9 */ /* 0x000fe20000000800 */
[----:B------:R-:W-:Y:S01]  /*0fd0*/  UMOV UR12, UR27 ;  /* 0x0000001b000c7c82 */ /* 0x000fe20008000000 */
[----:B------:R-:W-:Y:S07]  /*0fe0*/  @!P0 BRA `(.L_x_11) ;  /* 0x0000000000308947 */ /* 0x000fee0003800000 */
[----:B------:R-:W-:Y:S02]  /*0ff0*/  ULDC UR16, c[0x0][0x64c] ;  /* 0x0001930000107ab9 */ /* 0x000fe40000000800 */
        /* <DEDUP_REMOVED lines=8> */
[----:B------:R-:W-:-:S07]  /*1080*/  UIMAD.WIDE.U32.X UR6, UR21, UR7, UR16, UP1 ;  /* 0x00000007150672a5 */ /* 0x000fce00088e0410 */
[----:B------:R-:W-:Y:S01]  /*1090*/  UMOV UR12, UR6 ;  /* 0x00000006000c7c82 */ /* 0x000fe20008000000 */
[----:B------:R-:W-:-:S05]  /*10a0*/  UMOV UR13, UR7 ;  /* 0x00000007000d7c82 */ /* 0x000fca0008000000 */
.L_x_11:
[----:B------:R-:W-:Y:S01]  /*10b0*/  UISETP.NE.AND UP1, UPT, UR48, URZ, UPT ;  /* 0x0000003f3000728c */ /* 0x000fe2000bf25270 */
[----:B------:R-:W-:Y:S01]  /*10c0*/  IMAD.MOV.U32 R5, RZ, RZ, 0x1 ;  /* 0x00000001ff057424 */ /* 0x000fe200078e00ff */
[----:B------:R-:W-:Y:S01]  /*10d0*/  USHF.R.U64 UR6, UR12, UR24, UR13 ;  /* 0x000000180c067299 */ /* 0x000fe2000800120d */
[----:B------:R-:W-:Y:S01]  /*10e0*/  IMAD.U32 R2, RZ, RZ, UR5 ;  /* 0x00000005ff027e24 */ /* 0x000fe2000f8e00ff */
[----:B------:R-:W-:Y:S02]  /*10f0*/  ULOP3.LUT UR20, UR26, UR20, URZ, 0xc0, !UPT ;  /* 0x000000141a147292 */ /* 0x000fe4000f8ec03f */
[----:B------:R-:W-:Y:S02]  /*1100*/  UIADD3 UR7, -UR6, URZ, URZ ;  /* 0x0000003f06077290 */ /* 0x000fe4000fffe13f */
[----:B------:R-:W-:Y:S02]  /*1110*/  UIMAD UR19, UR19, UR6, UR20 ;  /* 0x00000006131372a4 */ /* 0x000fe4000f8e0214 */
[----:B------:R-:W-:-:S02]  /*1120*/  ULOP3.LUT UR11, UR22, UR11, URZ, 0xc0, !UPT ;  /* 0x0000000b160b7292 */ /* 0x000fc4000f8ec03f */
[----:B------:R-:W-:Y:S02]  /*1130*/  @UP1 UIMAD UR4, UR28, UR23, UR9 ;  /* 0x000000171c0412a4 */ /* 0x000fe4000f8e0209 */
[----:B------:R-:W-:-:S03]  /*1140*/  UIMAD UR6, UR7, UR25, UR27 ;  /* 0x00000019070672a4 */ /* 0x000fc6000f8e021b */
[----:B------:R-:W-:Y:S01]  /*1150*/  ULDC UR7, c[0x0][0x610] ;  /* 0x0001840000077ab9 */ /* 0x000fe20000000800 */
[----:B------:R-:W-:Y:S02]  /*1160*/  UIMAD UR6, UR6, UR10, UR11 ;  /* 0x0000000a060672a4 */ /* 0x000fe4000f8e020b */
[----:B------:R-:W-:-:S04]  /*1170*/  UIMAD UR4, UR19, UR7, UR4 ;  /* 0x00000007130472a4 */ /* 0x000fc8000f8e0204 */
[----:B------:R-:W-:Y:S02]  /*1180*/  USEL UR7, UR6, UR4, !UP1 ;  /* 0x0000000406077287 */ /* 0x000fe4000c800000 */
[----:B------:R-:W-:-:S04]  /*1190*/  USEL UR4, UR4, UR6, !UP1 ;  /* 0x0000000604047287 */ /* 0x000fc8000c800000 */
[----:B------:R-:W-:Y:S02]  /*11a0*/  IMAD.U32 R18, RZ, RZ, UR7 ;  /* 0x00000007ff127e24 */ /* 0x000fe4000f8e00ff */
[----:B------:R-:W-:-:S07]  /*11b0*/  IMAD.U32 R19, RZ, RZ, UR4 ;  /* 0x00000004ff137e24 */ /* 0x000fce000f8e00ff */
.L_x_9:
[----:B------:R-:W-:Y:S02]  /*11c0*/  ULDC UR4, c[0x0][0x28c] ;  /* 0x0000a30000047ab9 */ /* 0x000fe40000000800 */
[----:B------:R-:W-:-:S04]  /*11d0*/  UIADD3 UR4, UR4, 0x3f, URZ ;  /* 0x0000003f04047890 */ /* 0x000fc8000fffe03f */
[----:B------:R-:W-:-:S04]  /*11e0*/  USHF.R.S32.HI UR5, URZ, 0x1f, UR4 ;  /* 0x0000001f3f057899 */ /* 0x000fc80008011404 */
[----:B------:R-:W-:-:S04]  /*11f0*/  ULEA.HI UR5, UR5, UR4, URZ, 0x6 ;  /* 0x0000000405057291 */ /* 0x000fc8000f8f303f */
[----:B------:R-:W-:Y:S01]  /*1200*/  USHF.R.S32.HI UR42, URZ, 0x6, UR5 ;  /* 0x000000063f2a7899 */ /* 0x000fe20008011405 */
[----:B------:R-:W-:Y:S11]  /*1210*/  @!P1 BRA `(.L_x_12) ;  /* 0x0000007400d89947 */ /* 0x000ff60003800000 */
[----:B------:R-:W-:-:S06]  /*1220*/  UISETP.GT.U32.AND UP1, UPT, UR18, 0x1, UPT ;  /* 0x000000011200788c */ /* 0x000fcc000bf24070 */
[----:B------:R-:W-:-:S13]  /*1230*/  PLOP3.LUT P0, PT, PT, PT, UP1, 0x80, 0x0 ;  /* 0x000000000000781c */ /* 0x000fda0003f0f018 */
[----:B------:R-:W-:Y:S05]  /*1240*/  @P0 EXIT ;  /* 0x000000000000094d */ /* 0x000fea0003800000 */
.L_x_13:
[----:B------:R-:W-:-:S08]  /*1250*/  NOP ;  /* 0x0000000000007918 */ /* 0x000fd00000000000 */
[----:B------:R-:W0:Y:S02]  /*1260*/  USETMAXREG.TRY_ALLOC.CTAPOOL UP1, 0xe8 ;  /* 0x000000e8000079c8 */ /* 0x000e240008020600 */
[----:B0-----:R-:W-:-:S13]  /*1270*/  PLOP3.LUT P0, PT, PT, PT, UP1, 0x80, 0x0 ;  /* 0x000000000000781c */ /* 0x001fda0003f0f018 */
[----:B------:R-:W-:Y:S05]  /*1280*/  @!P0 BRA `(.L_x_13) ;  /* 0xfffffffc00f08947 */ /* 0x000fea000383ffff */
[----:B------:R-:W-:-:S13]  /*1290*/  LOP3.LUT P0, RZ, R5, 0xff, RZ, 0xc0, !PT ;  /* 0x000000ff05ff7812 */ /* 0x000fda000780c0ff */
[----:B------:R-:W-:Y:S05]  /*12a0*/  @!P0 EXIT ;  /* 0x000000000000894d */ /* 0x000fea0003800000 */
[----:B------:R-:W0:Y:S01]  /*12b0*/  S2UR UR5, SR_CgaCtaId ;  /* 0x00000000000579c3 */ /* 0x000e220000008800 */
[----:B------:R-:W-:Y:S01]  /*12c0*/  VIADD R6, R0, 0xffffffff ;  /* 0xffffffff00067836 */ /* 0x000fe20000000000 */
[----:B------:R-:W-:Y:S01]  /*12d0*/  SHF.R.S32.HI R4, RZ, 0x1f, R3 ;  /* 0x0000001fff047819 */ /* 0x000fe20000011403 */
[----:B------:R-:W-:Y:S01]  /*12e0*/  UMOV UR43, 0x400 ;  /* 0x00000400002b7882 */ /* 0x000fe20000000000 */
[----:B------:R-:W-:Y:S02]  /*12f0*/  USHF.R.U32.HI UR4, URZ, 0x2, UR42 ;  /* 0x000000023f047899 */ /* 0x000fe4000801162a */
[----:B------:R-:W-:Y:S01]  /*1300*/  R2UR UR45, R6 ;  /* 0x00000000062d72ca */ /* 0x000fe200000e0000 */
[----:B------:R-:W-:Y:S01]  /*1310*/  ULOP3.LUT UR44, UR42, 0x3, URZ, 0xc0, !UPT ;  /* 0x000000032a2c7892 */ /* 0x000fe2000f8ec03f */
[CC--:B------:R-:W-:Y:S01]  /*1320*/  LEA.HI R0, R4.reuse, R3.reuse, RZ, 0x2 ;  /* 0x0000000304007211 */ /* 0x0c0fe200078f10ff */
[----:B------:R-:W-:Y:S01]  /*1330*/  UISETP.LT.AND UP1, UPT, UR42, 0x1, UPT ;  /* 0x000000012a00788c */ /* 0x000fe2000bf21270 */
[----:B------:R-:W-:Y:S01]  /*1340*/  LEA.HI R4, R4, R3, RZ, 0x5 ;  /* 0x0000000304047211 */ /* 0x000fe200078f28ff */
[----:B------:R-:W-:Y:S01]  /*1350*/  ULOP3.LUT UR4, UR4, 0x1, URZ, 0xc0, !UPT ;  /* 0x0000000104047892 */ /* 0x000fe2000f8ec03f */
[--C-:B------:R-:W-:Y:S01]  /*1360*/  SHF.R.S32.HI R152, RZ, 0x2, R0.reuse ;  /* 0x00000002ff987819 */ /* 0x100fe20000011400 */
[----:B------:R-:W-:Y:S01]  /*1370*/  ULDC UR6, c[0x0][0x284] ;  /* 0x0000a10000067ab9 */ /* 0x000fe20000000800 */
[----:B------:R-:W-:Y:S01]  /*1380*/  SHF.R.S32.HI R5, RZ, 0x1f, R0 ;  /* 0x0000001fff057819 */ /* 0x000fe20000011400 */
[----:B------:R-:W-:Y:S01]  /*1390*/  USEL UR44, UR44, URZ, !UP0 ;  /* 0x0000003f2c2c7287 */ /* 0x000fe2000c000000 */
[----:B------:R-:W-:Y:S01]  /*13a0*/  LOP3.LUT R154, R0, 0xfffffffc, RZ, 0xc0, !PT ;  /* 0xfffffffc009a7812 */ /* 0x000fe200078ec0ff */
[----:B------:R-:W-:Y:S01]  /*13b0*/  USEL UR46, UR42, 0x1, UP1 ;  /* 0x000000012a2e7887 */ /* 0x000fe20008800000 */
[----:B------:R-:W-:Y:S01]  /*13c0*/  LEA.HI R5, R5, R152, RZ, 0x3 ;  /* 0x0000009805057211 */ /* 0x000fe200078f18ff */
[----:B------:R-:W-:Y:S01]  /*13d0*/  USHF.L.U32 UR45, UR45, 0x3, URZ ;  /* 0x000000032d2d7899 */ /* 0x000fe2000800063f */
[----:B------:R-:W-:Y:S01]  /*13e0*/  ISETP.NE.AND P0, PT, R6, RZ, PT ;  /* 0x000000ff0600720c */ /* 0x000fe20003f05270 */
[----:B------:R-:W-:Y:S01]  /*13f0*/  UISETP.EQ.U32.AND UP0, UPT, UR4, 0x1, !UP0 ;  /* 0x000000010400788c */ /* 0x000fe2000c702070 */
[----:B------:R-:W-:Y:S01]  /*1400*/  LOP3.LUT R5, R5, 0xfffffff8, RZ, 0xc0, !PT ;  /* 0xfffffff805057812 */ /* 0x000fe200078ec0ff */
[----:B------:R-:W-:Y:S01]  /*1410*/  IMAD.IADD R154, R3, 0x1, -R154 ;  /* 0x00000001039a7824 */ /* 0x000fe200078e0a9a */
[----:B0-----:R-:W-:Y:S01]  /*1420*/  ULEA UR43, UR5, UR43, 0x18 ;  /* 0x0000002b052b7291 */ /* 0x001fe2000f8ec03f */
[----:B------:R-:W-:Y:S01]  /*1430*/  IMAD.U32 R156, RZ, RZ, UR45 ;  /* 0x0000002dff9c7e24 */ /* 0x000fe2000f8e00ff */
[----:B------:R-:W-:Y:S01]  /*1440*/  SEL R161, RZ, 0x1, P0 ;  /* 0x00000001ffa17807 */ /* 0x000fe20000000000 */
[----:B------:R-:W-:Y:S01]  /*1450*/  IMAD.IADD R152, R152, 0x1, -R5 ;  /* 0x0000000198987824 */ /* 0x000fe200078e0a05 */
[----:B------:R-:W-:Y:S01]  /*1460*/  UIADD3 UR50, UR43, 0x50, URZ ;  /* 0x000000502b327890 */ /* 0x000fe2000fffe03f */
[----:B------:R-:W-:Y:S01]  /*1470*/  SHF.R.S32.HI R5, RZ, 0x5, R4 ;  /* 0x00000005ff057819 */ /* 0x000fe20000011404 */
[----:B------:R-:W-:Y:S01]  /*1480*/  USHF.L.U32 UR49, UR42, 0x1, URZ ;  /* 0x000000012a317899 */ /* 0x000fe2000800063f */
[C---:B------:R-:W-:Y:S01]  /*1490*/  LOP3.LUT R158, R156.reuse, 0x8, RZ, 0xc0, !PT ;  /* 0x000000089c9e7812 */ /* 0x040fe200078ec0ff */
[----:B------:R-:W-:Y:S01]  /*14a0*/  UIADD3 UR46, -UR46, UR42, URZ ;  /* 0x0000002a2e2e7290 */ /* 0x000fe2000fffe13f */
[--C-:B------:R-:W-:Y:S01]  /*14b0*/  SHF.R.S32.HI R153, RZ, 0x1f, R152.reuse ;  /* 0x0000001fff997819 */ /* 0x100fe20000011498 */
[C-C-:B------:R-:W-:Y:S01]  /*14c0*/  IMAD R159, R5.reuse, -0x10, -R152.reuse ;  /* 0xfffffff0059f7824 */ /* 0x140fe200078e0a98 */
[----:B------:R-:W-:Y:S01]  /*14d0*/  LOP3.LUT R156, R156, 0x8, RZ, 0xc, !PT ;  /* 0x000000089c9c7812 */ /* 0x000fe200078e0cff */
[----:B------:R-:W-:Y:S01]  /*14e0*/  IMAD.U32 R155, RZ, RZ, UR50 ;  /* 0x00000032ff9b7e24 */ /* 0x000fe2000f8e00ff */
[----:B------:R-:W-:Y:S01]  /*14f0*/  LOP3.LUT R158, R158, 0x18, RZ, 0x3c, !PT ;  /* 0x000000189e9e7812 */ /* 0x000fe200078e3cff */
[----:B------:R-:W-:Y:S01]  /*1500*/  IMAD.WIDE R152, R5, 0x10, R152 ;  /* 0x0000001005987825 */ /* 0x000fe200078e0298 */
[----:B------:R-:W-:-:S03]  /*1510*/  USEL UR47, URZ, 0x1, !UP0 ;  /* 0x000000013f2f7887 */ /* 0x000fc6000c000000 */
[----:B------:R-:W-:Y:S02]  /*1520*/  VIADD R157, R155, UR45 ;  /* 0x0000002d9b9d7c36 */ /* 0x000fe40008000000 */
[----:B------:R-:W-:-:S07]  /*1530*/  VIADD R159, R159, UR6 ;  /* 0x000000069f9f7c36 */ /* 0x000fce0008000000 */
.L_x_293:
[----:B------:R-:W-:Y:S01]  /*1540*/  SHF.L.U32 R0, R161, 0x1f, RZ ;  /* 0x0000001fa1007819 */ /* 0x000fe200000006ff */
[----:B------:R-:W-:Y:S02]  /*1550*/  ULDC UR4, c[0x0][0x28c] ;  /* 0x0000a30000047ab9 */ /* 0x000fe40000000800 */
[----:B------:R-:W-:Y:S01]  /*1560*/  ISETP.LT.AND P1, PT, RZ, UR4, PT ;  /* 0x00000004ff007c0c */ /* 0x000fe2000bf21270 */
[----:B------:R-:W0:Y:S02]  /*1570*/  SYNCS.PHASECHK.TRANS64.TRYWAIT P0, [R155+UR45], R0 ;  /* 0x000000009b0075a7 */ /* 0x000e24000800016d */
[----:B0--34-:R-:W-:Y:S10]  /*1580*/  @!P0 BRA `(.L_x_14) ;  /* 0x0000008000f88947 */ /* 0x019ff40003800000 */
.L_x_315:
[----:B------:R-:W-:Y:S05]  /*1590*/  @P1 BRA `(.L_x_15) ;  /* 0x0000000000401947 */ /* 0x000fea0003800000 */
[----:B0-----:R-:W-:Y:S01]  /*15a0*/  MOV R0, 0x0 ;  /* 0x0000000000007802 */ /* 0x001fe20000000f00 */
[----:B------:R-:W-:Y:S01]  /*15b0*/  ULDC.64 UR4, c[0x4][0x68] ;  /* 0x01001a0000047ab9 */ /* 0x000fe20000000a00 */
[----:B------:R-:W-:Y:S01]  /*15c0*/  ULDC.64 UR6, c[0x4][0x8] ;  /* 0x0100020000067ab9 */ /* 0x000fe20000000a00 */
[----:B------:R-:W-:Y:S01]  /*15d0*/  IMAD.U32 R4, RZ, RZ, UR4 ;  /* 0x00000004ff047e24 */ /* 0x000fe2000f8e00ff */
[----:B------:R0:W1:Y:S01]  /*15e0*/  LDC.64 R14, c[0x4][R0] ;  /* 0x01000000000e7b82 */ /* 0x0000620000000a00 */
[----:B------:R-:W-:Y:S01]  /*15f0*/  IMAD.U32 R5, RZ, RZ, UR5 ;  /* 0x00000005ff057e24 */ /* 0x000fe2000f8e00ff */
[----:B------:R-:W-:Y:S01]  /*1600*/  ULDC.64 UR4, c[0x4][0x70] ;  /* 0x01001c0000047ab9 */ /* 0x000fe20000000a00 */
[----:B------:R-:W-:Y:S02]  /*1610*/  IMAD.U32 R10, RZ, RZ, UR6 ;  /* 0x00000006ff0a7e24 */ /* 0x000fe4000f8e00ff */
[----:B------:R-:W-:Y:S02]  /*1620*/  IMAD.U32 R6, RZ, RZ, UR4 ;  /* 0x00000004ff067e24 */ /* 0x000fe4000f8e00ff */
[----:B------:R-:W-:-:S02]  /*1630*/  IMAD.U32 R7, RZ, RZ, UR5 ;  /* 0x00000005ff077e24 */ /* 0x000fc4000f8e00ff */
[----:B------:R-:W-:Y:S02]  /*1640*/  IMAD.U32 R11, RZ, RZ, UR7 ;  /* 0x00000007ff0b7e24 */ /* 0x000fe4000f8e00ff */
[----:B------:R-:W-:Y:S02]  /*1650*/  IMAD.MOV.U32 R8, RZ, RZ, 0x1e1 ;  /* 0x000001e1ff087424 */ /* 0x000fe400078e00ff */
[----:B------:R-:W-:Y:S02]  /*1660*/  IMAD.MOV.U32 R12, RZ, RZ, 0x1 ;  /* 0x00000001ff0c7424 */ /* 0x000fe400078e00ff */
[----:B0-----:R-:W-:-:S07]  /*1670*/  IMAD.MOV.U32 R13, RZ, RZ, RZ ;  /* 0x000000ffff0d7224 */ /* 0x001fce00078e00ff */
[----:B------:R-:W-:-:S07]  /*1680*/  LEPC R20, `(.L_x_15) ;  /* 0x000000001014794e */ /* 0x000fce0000000000 */
[----:B-1---5:R-:W-:Y:S05]  /*1690*/  CALL.ABS.NOINC R14 ;  /* 0x000000000e007343 */ /* 0x022fea0003c00000 */
.L_x_15:
[----:B------:R-:W-:-:S06]  /*16a0*/  ULOP3.LUT UR4, UR40, 0x1, URZ, 0xfc, !UPT ;  /* 0x0000000128047892 */ /* 0x000fcc000f8efc3f */
[----:B0-----:R-:W-:-:S05]  /*16b0*/  IMAD.U32 R0, RZ, RZ, UR4 ;  /* 0x00000004ff007e24 */ /* 0x001fca000f8e00ff */
[----:B------:R-:W-:-:S13]  /*16c0*/  ISETP.NE.AND P0, PT, R0, 0x3, PT ;  /* 0x000000030000780c */ /* 0x000fda0003f05270 */
[----:B------:R-:W-:Y:S05]  /*16d0*/  @!P0 BRA `(.L_x_16) ;  /* 0x0000000000048947 */ /* 0x000fea0003800000 */
[----:B------:R-:W-:Y:S01]  /*16e0*/  BPT.TRAP 0x1 ;  /* 0x000000040000795c */ /* 0x000fe20000300000 */
.L_x_16:
[----:B------:R-:W-:Y:S02]  /*16f0*/  IMAD.U32 R3, RZ, RZ, UR44 ;  /* 0x0000002cff037e24 */ /* 0x000fe4000f8e00ff */
[----:B------:R-:W-:-:S03]  /*1700*/  IMAD.U32 R0, RZ, RZ, UR47 ;  /* 0x0000002fff007e24 */ /* 0x000fc6000f8e00ff */
[----:B------:R-:W-:Y:S02]  /*1710*/  LEA R3, R3, UR43, 0x3 ;  /* 0x0000002b03037c11 */ /* 0x000fe4000f8e18ff */
[----:B------:R-:W-:-:S04]  /*1720*/  SHF.L.U32 R0, R0, 0x1f, RZ ;  /* 0x0000001f00007819 */ /* 0x000fc800000006ff */
[----:B------:R0:W1:Y:S01]  /*1730*/  SYNCS.PHASECHK.TRANS64.TRYWAIT P1, [R3+URZ], R0 ;  /* 0x00000000030075a7 */ /* 0x000062000802017f */
[----:B------:R-:W-:Y:S05]  /*1740*/  @!P0 BRA `(.L_x_17) ;  /* 0x0000000000048947 */ /* 0x000fea0003800000 */
[----:B------:R-:W-:Y:S01]  /*1750*/  BPT.TRAP 0x1 ;  /* 0x000000040000795c */ /* 0x000fe20000300000 */
.L_x_17:
[----:B------:R-:W-:-:S05]  /*1760*/  IMAD.U32 R4, RZ, RZ, UR46 ;  /* 0x0000002eff047e24 */ /* 0x000fca000f8e00ff */
[----:B------:R-:W-:Y:S01]  /*1770*/  ISETP.GE.AND P2, PT, R4, 0x1, PT ;  /* 0x000000010400780c */ /* 0x000fe20003f46270 */
[----:B-1----:R-:W-:-:S12]  /*1780*/  @P1 BRA `(.L_x_18) ;  /* 0x0000000000081947 */ /* 0x002fd80003800000 */
[----:B------:R-:W1:Y:S02]  /*1790*/  SYNCS.PHASECHK.TRANS64.TRYWAIT P1, [R3+URZ], R0 ;  /* 0x00000000030075a7 */ /* 0x000e64000802017f */
[----:B-1----:R-:W-:Y:S05]  /*17a0*/  @!P1 BRA `(.L_x_19) ;  /* 0x0000008000849947 */ /* 0x002fea0003800000 */
.L_x_18:
[----:B------:R-:W-:Y:S05]  /*17b0*/  WARPSYNC.ALL ;  /* 0x0000000000007948 */ /* 0x000fea0003800000 */
[----:B------:R-:W-:Y:S01]  /*17c0*/  UIADD3 UR4, UR43, 0x180, URZ ;  /* 0x000001802b047890 */ /* 0x000fe2000fffe03f */
[----:B------:R-:W-:Y:S01]  /*17d0*/  WARPGROUP.ARRIVE ;  /* 0x00000000000079c5 */ /* 0x000fe20000000000 */
[----:B------:R-:W-:Y:S02]  /*17e0*/  UIADD3 UR5, UR43, 0x4180, URZ ;  /* 0x000041802b057890 */ /* 0x000fe4000fffe03f */
[----:B------:R-:W-:Y:S02]  /*17f0*/  USHF.R.U32.HI UR4, URZ, 0x4, UR4 ;  /* 0x000000043f047899 */ /* 0x000fe40008011604 */
[----:B------:R-:W-:-:S02]  /*1800*/  USHF.R.U32.HI UR5, URZ, 0x4, UR5 ;  /* 0x000000043f057899 */ /* 0x000fc40008011605 */
[----:B------:R-:W-:Y:S02]  /*1810*/  ULOP3.LUT UR4, UR4, 0x3fff, URZ, 0xc0, !UPT ;  /* 0x00003fff04047892 */ /* 0x000fe4000f8ec03f */
[----:B------:R-:W-:Y:S02]  /*1820*/  ULOP3.LUT UR5, UR5, 0x3fff, URZ, 0xc0, !UPT ;  /* 0x00003fff05057892 */ /* 0x000fe4000f8ec03f */
[----:B------:R-:W-:Y:S02]  /*1830*/  ULOP3.LUT UR11, UR4, 0x10000, URZ, 0xfc, !UPT ;  /* 0x00010000040b7892 */ /* 0x000fe4000f8efc3f */
[----:B------:R-:W-:Y:S02]  /*1840*/  ULOP3.LUT UR10, UR5, 0x10000, URZ, 0xfc, !UPT ;  /* 0x00010000050a7892 */ /* 0x000fe4000f8efc3f */
[----:B------:R-:W-:Y:S02]  /*1850*/  ULEA UR4, UR44, UR11, 0x8 ;  /* 0x0000000b2c047291 */ /* 0x000fe4000f8e403f */
[----:B------:R-:W-:Y:S01]  /*1860*/  ULEA UR6, UR44, UR10, 0xa ;  /* 0x0000000a2c067291 */ /* 0x000fe2000f8e503f */
[----:B------:R-:W-:Y:S01]  /*1870*/  UMOV UR5, 0x80000020 ;  /* 0x8000002000057882 */ /* 0x000fe20000000000 */
[----:B------:R-:W-:-:S07]  /*1880*/  UMOV UR7, 0x80000020 ;  /* 0x8000002000077882 */ /* 0x000fce0000000000 */
[----:B------:R-:W-:Y:S01]  /*1890*/  IGMMA.64x256x32.S8.S8 R24, gdesc[UR4], RZ, !UPT, gsb0 ;  /* 0x06600000041879f1 */ /* 0x000fe2000c0410ff */
[----:B------:R-:W-:Y:S02]  /*18a0*/  UIADD3 UR4, UR4, 0x2, URZ ;  /* 0x0000000204047890 */ /* 0x000fe4000fffe03f */
[----:B------:R-:W-:Y:S01]  /*18b0*/  UIADD3 UR6, UR6, 0x2, URZ ;  /* 0x0000000206067890 */ /* 0x000fe2000fffe03f */
[----:B------:R-:W-:Y:S01]  /*18c0*/  UMOV UR5, 0x80000020 ;  /* 0x8000002000057882 */ /* 0x000fe20000000000 */
[----:B------:R-:W-:Y:S01]  /*18d0*/  UMOV UR7, 0x80000020 ;  /* 0x8000002000077882 */ /* 0x000fe20000000000 */
[----:B------:R-:W-:Y:S02]  /*18e0*/  WARPGROUP.DEPBAR.LE gsb0, 0x0 ;  /* 0x00008000000079c5 */ /* 0x000fe40000010000 */
[----:B------:R-:W-:-:S06]  /*18f0*/  WARPGROUP.ARRIVE ;  /* 0x00000000000079c5 */ /* 0x000fcc0000000000 */
[----:B------:R-:W-:Y:S03]  /*1900*/  IGMMA.64x256x32.S8.S8 R24, gdesc[UR4], R24, gsb0 ;  /* 0x06600000041879f1 */ /* 0x000fe60008041018 */
[----:B------:R-:W-:Y:S02]  /*1910*/  WARPGROUP.DEPBAR.LE gsb0, 0x0 ;  /* 0x00008000000079c5 */ /* 0x000fe40000010000 */
[----:B------:R-:W-:Y:S05]  /*1920*/  @!P2 BRA `(.L_x_20) ;  /* 0x0000000000d4a947 */ /* 0x000fea0003800000 */
[----:B------:R-:W-:Y:S01]  /*1930*/  UIADD3 UR4, UR44, 0x1, URZ ;  /* 0x000000012c047890 */ /* 0x000fe2000fffe03f */
[----:B01----:R-:W-:Y:S01]  /*1940*/  IMAD.U32 R0, RZ, RZ, UR46 ;  /* 0x0000002eff007e24 */ /* 0x003fe2000f8e00ff */
[----:B------:R-:W-:Y:S02]  /*1950*/  UMOV UR9, UR44 ;  /* 0x0000002c00097c82 */ /* 0x000fe40008000000 */
[----:B------:R-:W-:-:S04]  /*1960*/  UISETP.NE.AND UP0, UPT, UR4, 0x4, UPT ;  /* 0x000000040400788c */ /* 0x000fc8000bf05270 */
[----:B------:R-:W-:Y:S02]  /*1970*/  USEL UR5, URZ, 0x1, UP0 ;  /* 0x000000013f057887 */ /* 0x000fe40008000000 */
[----:B------:R-:W-:Y:S02]  /*1980*/  USEL UR8, UR4, URZ, UP0 ;  /* 0x0000003f04087287 */ /* 0x000fe40008000000 */
[----:B------:R-:W-:-:S06]  /*1990*/  ULOP3.LUT UR5, UR47, UR5, URZ, 0x3c, !UPT ;  /* 0x000000052f057292 */ /* 0x000fcc000f8e3c3f */
[----:B------:R-:W-:-:S07]  /*19a0*/  IMAD.U32 R5, RZ, RZ, UR5 ;  /* 0x00000005ff057e24 */ /* 0x000fce000f8e00ff */
.L_x_27:
[----:B01----:R-:W-:Y:S05]  /*19b0*/  @!P0 BRA `(.L_x_21) ;  /* 0x0000000000048947 */ /* 0x003fea0003800000 */
[----:B------:R-:W-:Y:S01]  /*19c0*/  BPT.TRAP 0x1 ;  /* 0x000000040000795c */ /* 0x000fe20000300000 */
.L_x_21:
[----:B------:R-:W-:Y:S01]  /*19d0*/  ULEA UR4, UR8, UR43, 0x3 ;  /* 0x0000002b08047291 */ /* 0x000fe2000f8e183f */
[----:B------:R-:W-:-:S08]  /*19e0*/  SHF.L.U32 R3, R5, 0x1f, RZ ;  /* 0x0000001f05037819 */ /* 0x000fd000000006ff */
[----:B------:R0:W1:Y:S01]  /*19f0*/  SYNCS.PHASECHK.TRANS64.TRYWAIT P1, [UR4], R3 ;  /* 0x00000003ff0075a7 */ /* 0x0000620008020144 */
[----:B------:R-:W-:Y:S05]  /*1a00*/  @!P0 BRA `(.L_x_22) ;  /* 0x0000000000048947 */ /* 0x000fea0003800000 */
[----:B------:R-:W-:Y:S01]  /*1a10*/  BPT.TRAP 0x1 ;  /* 0x000000040000795c */ /* 0x000fe20000300000 */
.L_x_22:
[----:B-1----:R-:W-:Y:S05]  /*1a20*/  @P1 BRA `(.L_x_23) ;  /* 0x0000000000081947 */ /* 0x002fea0003800000 */
[----:B------:R-:W1:Y:S02]  /*1a30*/  SYNCS.PHASECHK.TRANS64.TRYWAIT P1, [UR4], R3 ;  /* 0x00000003ff0075a7 */ /* 0x000e640008020144 */
[----:B-1----:R-:W-:Y:S05]  /*1a40*/  @!P1 BRA `(.L_x_24) ;  /* 0x0000007c00f09947 */ /* 0x002fea0003800000 */
.L_x_23:
[----:B------:R-:W-:Y:S01]  /*1a50*/  ULEA UR4, UR8, UR11, 0x8 ;  /* 0x0000000b08047291 */ /* 0x000fe2000f8e403f */
[----:B------:R-:W-:Y:S01]  /*1a60*/  WARPGROUP.ARRIVE ;  /* 0x00000000000079c5 */ /* 0x000fe20000000000 */
[----:B------:R-:W-:Y:S01]  /*1a70*/  ULEA UR6, UR8, UR10, 0xa ;  /* 0x0000000a08067291 */ /* 0x000fe2000f8e503f */
[----:B------:R-:W-:Y:S01]  /*1a80*/  UMOV UR5, 0x80000020 ;  /* 0x8000002000057882 */ /* 0x000fe20000000000 */
[----:B------:R-:W-:-:S07]  /*1a90*/  UMOV UR7, 0x80000020 ;  /* 0x8000002000077882 */ /* 0x000fce0000000000 */
[----:B------:R-:W-:Y:S01]  /*1aa0*/  IGMMA.64x256x32.S8.S8 R24, gdesc[UR4], R24, gsb0 ;  /* 0x06600000041879f1 */ /* 0x000fe20008041018 */
        /* <DEDUP_REMOVED lines=9> */
[----:B------:R-:W-:Y:S01]  /*1b40*/  BPT.TRAP 0x1 ;  /* 0x000000040000795c */ /* 0x000fe20000300000 */
.L_x_25:
[----:B------:R-:W-:Y:S02]  /*1b50*/  UISETP.GT.U32.AND UP0, UPT, UR40, 0x1, UPT ;  /* 0x000000012800788c */ /* 0x000fe4000bf04070 */
[----:B------:R-:W-:-:S04]  /*1b60*/  ULEA UR4, UR9, UR43, 0x3 ;  /* 0x0000002b09047291 */ /* 0x000fc8000f8e183f */
[----:B------:R-:W-:Y:S01]  /*1b70*/  UIADD3 UR4, UR4, 0x20, URZ ;  /* 0x0000002004047890 */ /* 0x000fe2000fffe03f */
[----:B------:R-:W-:-:S03]  /*1b80*/  PLOP3.LUT P1, PT, PT, PT, UP0, 0x80, 0x0 ;  /* 0x000000000000781c */ /* 0x000fc60003f2f008 */
[----:B------:R-:W-:-:S09]  /*1b90*/  UPRMT UR4, URZ, 0x654, UR4 ;  /* 0x000006543f047896 */ /* 0x000fd20008000004 */
[----:B------:R-:W-:Y:S01]  /*1ba0*/  SYNCS.ARRIVE.TRANS64.RED.A1T0 RZ, [UR4], RZ ;  /* 0x000000ffffff79a7 */ /* 0x000fe20008100404 */
[----:B------:R-:W-:Y:S05]  /*1bb0*/  @P1 BRA `(.L_x_26) ;  /* 0x0000000000041947 */ /* 0x000fea0003800000 */
[----:B------:R-:W-:Y:S01]  /*1bc0*/  BPT.TRAP 0x1 ;  /* 0x000000040000795c */ /* 0x000fe20000300000 */
.L_x_26:
[----:B------:R-:W-:Y:S01]  /*1bd0*/  UIADD3 UR8, UR8, 0x1, URZ ;  /* 0x0000000108087890 */ /* 0x000fe2000fffe03f */
[C---:B------:R-:W-:Y:S01]  /*1be0*/  ISETP.GT.AND P1, PT, R0.reuse, 0x1, PT ;  /* 0x000000010000780c */ /* 0x040fe20003f24270 */
[----:B------:R-:W-:Y:S01]  /*1bf0*/  UIADD3 UR9, UR9, 0x1, URZ ;  /* 0x0000000109097890 */ /* 0x000fe2000fffe03f */
[----:B------:R-:W-:Y:S01]  /*1c00*/  VIADD R0, R0, 0xffffffff ;  /* 0xffffffff00007836 */ /* 0x000fe20000000000 */
[----:B------:R-:W-:Y:S02]  /*1c10*/  UISETP.NE.AND UP0, UPT, UR8, 0x4, UPT ;  /* 0x000000040800788c */ /* 0x000fe4000bf05270 */
[----:B------:R-:W-:Y:S02]  /*1c20*/  UISETP.NE.AND UP1, UPT, UR9, 0x4, UPT ;  /* 0x000000040900788c */ /* 0x000fe4000bf25270 */
[----:B------:R-:W-:Y:S02]  /*1c30*/  USEL UR4, URZ, 0x1, UP0 ;  /* 0x000000013f047887 */ /* 0x000fe40008000000 */
[----:B------:R-:W-:-:S02]  /*1c40*/  USEL UR8, UR8, URZ, UP0 ;  /* 0x0000003f08087287 */ /* 0x000fc40008000000 */
[----:B------:R-:W-:Y:S02]  /*1c50*/  USEL UR9, UR9, URZ, UP1 ;  /* 0x0000003f09097287 */ /* 0x000fe40008800000 */
[----:B------:R-:W-:Y:S01]  /*1c60*/  LOP3.LUT R5, R5, UR4, RZ, 0x3c, !PT ;  /* 0x0000000405057c12 */ /* 0x000fe2000f8e3cff */
[----:B------:R-:W-:Y:S09]  /*1c70*/  @P1 BRA `(.L_x_27) ;  /* 0xfffffffc004c1947 */ /* 0x000ff2000383ffff */
.L_x_20:
[----:B01----:R-:W0:Y:S01]  /*1c80*/  LDC R0, c[0x0][0x28c] ;  /* 0x0000a300ff007b82 */ /* 0x003e220000000800 */
[----:B------:R1:W-:Y:S01]  /*1c90*/  SYNCS.ARRIVE.TRANS64.A1T0 RZ, [R156+UR50], RZ ;  /* 0x000000ff9cff79a7 */ /* 0x0003e20008100032 */
[----:B0-----:R-:W-:-:S13]  /*1ca0*/  ISETP.GE.AND P1, PT, R0, 0x1, PT ;  /* 0x000000010000780c */ /* 0x001fda0003f26270 */
[----:B-1----:R-:W-:Y:S05]  /*1cb0*/  @!P1 BRA `(.L_x_28) ;  /* 0x0000000000309947 */ /* 0x002fea0003800000 */
[----:B------:R-:W-:Y:S05]  /*1cc0*/  @!P0 BRA `(.L_x_29) ;  /* 0x0000000000048947 */ /* 0x000fea0003800000 */
[----:B------:R-:W-:Y:S01]  /*1cd0*/  BPT.TRAP 0x1 ;  /* 0x000000040000795c */ /* 0x000fe20000300000 */
.L_x_29:
[----:B------:R-:W-:Y:S02]  /*1ce0*/  UIADD3 UR4, UR46, UR44, URZ ;  /* 0x0000002c2e047290 */ /* 0x000fe4000fffe03f */
[----:B------:R-:W-:Y:S02]  /*1cf0*/  UISETP.GT.U32.AND UP0, UPT, UR40, 0x1, UPT ;  /* 0x000000012800788c */ /* 0x000fe4000bf04070 */
[----:B------:R-:W-:-:S04]  /*1d00*/  USHF.L.U32 UR4, UR4, 0x3, URZ ;  /* 0x0000000304047899 */ /* 0x000fc8000800063f */
[----:B------:R-:W-:Y:S01]  /*1d10*/  ULOP3.LUT UR4, UR4, 0x18, URZ, 0xc0, !UPT ;  /* 0x0000001804047892 */ /* 0x000fe2000f8ec03f */
[----:B------:R-:W-:-:S03]  /*1d20*/  PLOP3.LUT P0, PT, PT, PT, UP0, 0x80, 0x0 ;  /* 0x000000000000781c */ /* 0x000fc60003f0f008 */
[----:B------:R-:W-:-:S04]  /*1d30*/  UIADD3 UR4, UR43, 0x20, UR4 ;  /* 0x000000202b047890 */ /* 0x000fc8000fffe004 */
[----:B------:R-:W-:-:S09]  /*1d40*/  UPRMT UR4, URZ, 0x654, UR4 ;  /* 0x000006543f047896 */ /* 0x000fd20008000004 */
[----:B------:R-:W-:Y:S01]  /*1d50*/  SYNCS.ARRIVE.TRANS64.RED.A1T0 RZ, [UR4], RZ ;  /* 0x000000ffffff79a7 */ /* 0x000fe20008100404 */
[----:B------:R-:W-:Y:S05]  /*1d60*/  @P0 BRA `(.L_x_28) ;  /* 0x0000000000040947 */ /* 0x000fea0003800000 */
[----:B------:R-:W-:Y:S01]  /*1d70*/  BPT.TRAP 0x1 ;  /* 0x000000040000795c */ /* 0x000fe20000300000 */
.L_x_28:
[----:B------:R-:W-:Y:S01]  /*1d80*/  SHF.L.U32 R0, R161, 0x1f, RZ ;  /* 0x0000001fa1007819 */ /* 0x000fe200000006ff */
[----:B------:R-:W-:Y:S01]  /*1d90*/  UIADD3 UR44, UR49, UR44, URZ ;  /* 0x0000002c312c7290 */ /* 0x000fe2000fffe03f */
[----:B------:R-:W0:Y:S01]  /*1da0*/  LDC R7, c[0x0][0x288] ;  /* 0x0000a200ff077b82 */ /* 0x000e220000000800 */
[----:B------:R-:W-:Y:S02]  /*1db0*/  IMAD.SHL.U32 R8, R154, 0x2, RZ ;  /* 0x000000029a087824 */ /* 0x000fe400078e00ff */
[----:B------:R-:W-:Y:S02]  /*1dc0*/  USHF.R.U32.HI UR4, URZ, 0x2, UR44 ;  /* 0x000000023f047899 */ /* 0x000fe4000801162c */
[----:B------:R-:W-:Y:S01]  /*1dd0*/  UISETP.GT.U32.AND UP0, UPT, UR44, 0x3, UPT ;  /* 0x000000032c00788c */ /* 0x000fe2000bf04070 */
[----:B------:R-:W-:Y:S01]  /*1de0*/  SHF.R.S32.HI R9, RZ, 0x1f, R8 ;  /* 0x0000001fff097819 */ /* 0x000fe20000011408 */
[----:B------:R-:W-:Y:S01]  /*1df0*/  ULOP3.LUT UR4, UR4, 0x1, URZ, 0xc0, !UPT ;  /* 0x0000000104047892 */ /* 0x000fe2000f8ec03f */
[----:B------:R-:W1:Y:S01]  /*1e00*/  SYNCS.PHASECHK.TRANS64.TRYWAIT P0, [R155+UR45+0x10], R0 ;  /* 0x000010009b0075a7 */ /* 0x000e62000800016d */
[----:B------:R-:W-:-:S02]  /*1e10*/  UISETP.LT.U32.AND UP0, UPT, UR49, 0x4, UP0 ;  /* 0x000000043100788c */ /* 0x000fc40008701070 */
[----:B------:R-:W-:Y:S02]  /*1e20*/  UISETP.NE.U32.AND UP1, UPT, UR4, 0x1, UPT ;  /* 0x000000010400788c */ /* 0x000fe4000bf25070 */
[----:B------:R-:W-:Y:S02]  /*1e30*/  USEL UR5, URZ, 0x1, !UP0 ;  /* 0x000000013f057887 */ /* 0x000fe4000c000000 */
[----:B------:R-:W-:Y:S02]  /*1e40*/  UISETP.GT.U32.AND UP1, UPT, UR49, 0x3, !UP1 ;  /* 0x000000033100788c */ /* 0x000fe4000cf24070 */
[----:B------:R-:W-:Y:S02]  /*1e50*/  ULOP3.LUT UR44, UR44, 0x3, URZ, 0xc0, !UPT ;  /* 0x000000032c2c7892 */ /* 0x000fe4000f8ec03f */
[----:B------:R-:W-:-:S04]  /*1e60*/  USEL UR4, URZ, 0x1, !UP1 ;  /* 0x000000013f047887 */ /* 0x000fc8000c800000 */
[----:B------:R-:W-:Y:S01]  /*1e70*/  ULOP3.LUT UR47, UR4, UR47, UR5, 0x96, !UPT ;  /* 0x0000002f042f7292 */ /* 0x000fe2000f8e9605 */
[----:B01----:R-:W-:Y:S11]  /*1e80*/  @!P0 BRA `(.L_x_30) ;  /* 0x0000007800f88947 */ /* 0x003ff60003800000 */
.L_x_316:
[----:B0-----:R-:W-:Y:S01]  /*1e90*/  IMAD.SHL.U32 R0, R19, 0x40, RZ ;  /* 0x0000004013007824 */ /* 0x001fe200078e00ff */
[----:B------:R-:W-:Y:S01]  /*1ea0*/  ULDC UR6, c[0x0][0x284] ;  /* 0x0000a10000067ab9 */ /* 0x000fe20000000800 */
[----:B------:R-:W-:Y:S01]  /*1eb0*/  IMAD.SHL.U32 R14, R18, 0x100, RZ ;  /* 0x00000100120e7824 */ /* 0x000fe200078e00ff */
[----:B------:R-:W-:Y:S01]  /*1ec0*/  SHF.R.S32.HI R162, RZ, 0x1f, R2 ;  /* 0x0000001fffa27819 */ /* 0x000fe20000011402 */
[----:B------:R-:W-:Y:S01]  /*1ed0*/  ULDC.64 UR4, c[0x0][0x5d0] ;  /* 0x0001740000047ab9 */ /* 0x000fe20000000a00 */
[----:B------:R-:W-:Y:S01]  /*1ee0*/  ISETP.GE.AND P0, PT, R0, UR6, PT ;  /* 0x0000000600007c0c */ /* 0x000fe2000bf06270 */
[----:B------:R-:W-:Y:S01]  /*1ef0*/  IMAD.WIDE.U32 R4, R2, UR4, R8 ;  /* 0x0000000402047c25 */ /* 0x000fe2000f8e0008 */
[----:B------:R-:W-:Y:S02]  /*1f00*/  SHF.R.S32.HI R15, RZ, 0x1f, R14 ;  /* 0x0000001fff0f7819 */ /* 0x000fe4000001140e */
[----:B------:R-:W-:Y:S01]  /*1f10*/  ISETP.GE.OR P0, PT, R14, R7, P0 ;  /* 0x000000070e00720c */ /* 0x000fe20000706670 */
[----:B------:R-:W-:Y:S01]  /*1f20*/  IMAD R3, R162, UR4, RZ ;  /* 0x00000004a2037c24 */ /* 0x000fe2000f8e02ff */
[----:B------:R-:W-:-:S03]  /*1f30*/  IADD3 R4, P1, R14, R4, RZ ;  /* 0x000000040e047210 */ /* 0x000fc60007f3e0ff */
[----:B------:R-:W-:-:S05]  /*1f40*/  IMAD R3, R2, UR5, R3 ;  /* 0x0000000502037c24 */ /* 0x000fca000f8e0203 */
[----:B------:R-:W-:-:S03]  /*1f50*/  IADD3.X R5, R15, R5, R3, P1, !PT ;  /* 0x000000050f057210 */ /* 0x000fc60000ffe403 */
[----:B------:R-:W-:Y:S05]  /*1f60*/  @P0 BRA `(.L_x_31) ;  /* 0x0000006000b00947 */ /* 0x000fea0003800000 */
[----:B------:R-:W0:Y:S01]  /*1f70*/  LDC.64 R12, c[0x0][0x5c8] ;  /* 0x00017200ff0c7b82 */ /* 0x000e220000000a00 */
[----:B------:R-:W-:Y:S01]  /*1f80*/  IMAD.WIDE R10, R19, 0x40, R152 ;  /* 0x00000040130a7825 */ /* 0x000fe200078e0298 */
[----:B------:R-:W-:Y:S01]  /*1f90*/  ULDC.64 UR4, c[0x0][0x5c0] ;  /* 0x0001700000047ab9 */ /* 0x000fe20000000a00 */
[----:B------:R-:W-:Y:S02]  /*1fa0*/  BSSY B0, `(.L_x_31) ;  /* 0x0000628000007945 */ /* 0x000fe40003800000 */
[----:B------:R-:W-:Y:S02]  /*1fb0*/  IMAD.IADD R163, R159, 0x1, -R0 ;  /* 0x000000019fa37824 */ /* 0x000fe400078e0a00 */
[-C--:B0-----:R-:W-:Y:S02]  /*1fc0*/  IMAD R3, R11, R12.reuse, RZ ;  /* 0x0000000c0b037224 */ /* 0x081fe400078e02ff */
[----:B------:R-:W-:-:S04]  /*1fd0*/  IMAD.WIDE.U32 R4, R10, R12, R4 ;  /* 0x0000000c0a047225 */ /* 0x000fc800078e0004 */
[----:B------:R-:W-:Y:S01]  /*1fe0*/  IMAD R3, R10, R13, R3 ;  /* 0x0000000d0a037224 */ /* 0x000fe200078e0203 */
[----:B------:R-:W-:-:S03]  /*1ff0*/  IADD3 R4, P0, R4, UR4, RZ ;  /* 0x0000000404047c10 */ /* 0x000fc6000ff1e0ff */
[----:B------:R-:W-:Y:S01]  /*2000*/  IMAD.IADD R3, R5, 0x1, R3 ;  /* 0x0000000105037824 */ /* 0x000fe200078e0203 */
[----:B------:R-:W-:-:S04]  /*2010*/  LEA R6, P1, R12, R4, 0x3 ;  /* 0x000000040c067211 */ /* 0x000fc800078218ff */
[----:B------:R-:W-:Y:S01]  /*2020*/  IADD3.X R5, R3, UR5, RZ, P0, !PT ;  /* 0x0000000503057c10 */ /* 0x000fe200087fe4ff */
[----:B------:R-:W-:Y:S01]  /*2030*/  IMAD R3, R154, -0x2, R7 ;  /* 0xfffffffe9a037824 */ /* 0x000fe200078e0207 */
[----:B-----5:R-:W-:Y:S02]  /*2040*/  ISETP.NE.AND P0, PT, R22, RZ, PT ;  /* 0x000000ff1600720c */ /* 0x020fe40003f05270 */
[----:B------:R-:W-:Y:S01]  /*2050*/  LEA.HI.X R7, R12, R5, R13, 0x3, P1 ;  /* 0x000000050c077211 */ /* 0x000fe200008f1c0d */
[----:B------:R-:W-:-:S10]  /*2060*/  IMAD.IADD R0, R3, 0x1, -R14 ;  /* 0x0000000103007824 */ /* 0x000fd400078e0a0e */
[----:B------:R-:W-:Y:S05]  /*2070*/  @!P0 BRA `(.L_x_32) ;  /* 0x0000004800608947 */ /* 0x000fea0003800000 */
[----:B------:R-:W0:Y:S01]  /*2080*/  LDC.64 R18, c[0x0][0x5b0] ;  /* 0x00016c00ff127b82 */ /* 0x000e220000000a00 */
[----:B------:R-:W-:Y:S01]  /*2090*/  ULDC.64 UR4, c[0x0][0x5b8] ;  /* 0x00016e0000047ab9 */ /* 0x000fe20000000a00 */
[----:B------:R-:W-:Y:S01]  /*20a0*/  ISETP.GE.AND P1, PT, R163, 0x1, PT ;  /* 0x00000001a300780c */ /* 0x000fe20003f26270 */
[----:B------:R-:W-:Y:S01]  /*20b0*/  IMAD.WIDE.U32 R8, R2, UR4, R8 ;  /* 0x0000000402087c25 */ /* 0x000fe2000f8e0008 */
[----:B------:R-:W-:Y:S02]  /*20c0*/  BSSY B1, `(.L_x_33) ;  /* 0x000000e000017945 */ /* 0x000fe40003800000 */
[----:B------:R-:W-:Y:S01]  /*20d0*/  ISETP.LT.OR P4, PT, R0, 0x1, !P1 ;  /* 0x000000010000780c */ /* 0x000fe20004f81670 */
[----:B------:R-:W-:Y:S01]  /*20e0*/  IMAD R3, R162, UR4, RZ ;  /* 0x00000004a2037c24 */ /* 0x000fe2000f8e02ff */
[----:B------:R-:W1:Y:S01]  /*20f0*/  LDC.64 R20, c[0x0][0x5a8] ;  /* 0x00016a00ff147b82 */ /* 0x000e620000000a00 */
[----:B------:R-:W-:Y:S02]  /*2100*/  IADD3 R8, P0, R14, R8, RZ ;  /* 0x000000080e087210 */ /* 0x000fe40007f1e0ff */
[----:B------:R-:W-:-:S05]  /*2110*/  IMAD R3, R2, UR5, R3 ;  /* 0x0000000502037c24 */ /* 0x000fca000f8e0203 */
[----:B------:R-:W-:Y:S01]  /*2120*/  IADD3.X R9, R15, R9, R3, P0, !PT ;  /* 0x000000090f097210 */ /* 0x000fe200007fe403 */
[-C--:B0-----:R-:W-:Y:S02]  /*2130*/  IMAD R12, R11, R18.reuse, RZ ;  /* 0x000000120b0c7224 */ /* 0x081fe400078e02ff */
[----:B------:R-:W-:-:S04]  /*2140*/  IMAD.WIDE.U32 R2, R10, R18, R8 ;  /* 0x000000120a027225 */ /* 0x000fc800078e0008 */
[----:B------:R-:W-:Y:S01]  /*2150*/  IMAD R15, R10, R19, R12 ;  /* 0x000000130a0f7224 */ /* 0x000fe200078e020c */
[----:B-1----:R-:W-:-:S04]  /*2160*/  IADD3 R2, P0, R2, R20, RZ ;  /* 0x0000001402027210 */ /* 0x002fc80007f1e0ff */
[----:B------:R-:W-:Y:S01]  /*2170*/  IADD3.X R3, R21, R3, R15, P0, !PT ;  /* 0x0000000315037210 */ /* 0x000fe200007fe40f */
[----:B------:R-:W-:Y:S08]  /*2180*/  @P4 BRA `(.L_x_34) ;  /* 0x0000000000044947 */ /* 0x000ff00003800000 */
[----:B------:R0:W5:Y:S02]  /*2190*/  LDG.E.U8 R160, desc[UR38][R2.64] ;  /* 0x0000002602a07981 */ /* 0x000164000c1e1100 */
.L_x_34:
[----:B------:R-:W-:Y:S05]  /*21a0*/  BSYNC B1 ;  /* 0x0000000000017941 */ /* 0x000fea0003800000 */
.L_x_33:
[C---:B------:R-:W-:Y:S01]  /*21b0*/  SHF.L.U64.HI R13, R18.reuse, 0x3, R19 ;  /* 0x00000003120d7819 */ /* 0x040fe20000010213 */
[----:B------:R-:W-:Y:S01]  /*21c0*/  IMAD.SHL.U32 R12, R18, 0x8, RZ ;  /* 0x00000008120c7824 */ /* 0x000fe200078e00ff */
[----:B-----5:R-:W-:Y:S01]  /*21d0*/  LOP3.LUT R11, R160, 0xffff, RZ, 0xc0, !PT ;  /* 0x0000ffffa00b7812 */ /* 0x020fe200078ec0ff */
[----:B------:R-:W-:Y:S01]  /*21e0*/  BSSY B1, `(.L_x_35) ;  /* 0x0000013000017945 */ /* 0x000fe20003800000 */
[----:B------:R-:W-:Y:S01]  /*21f0*/  ISETP.GE.AND P0, PT, R163, 0x9, PT ;  /* 0x00000009a300780c */ /* 0x000fe20003f06270 */
[----:B------:R-:W-:Y:S01]  /*2200*/  IMAD.WIDE.U32 R12, R10, R18, R12 ;  /* 0x000000120a0c7225 */ /* 0x000fe200078e000c */
[----:B------:R-:W-:Y:S02]  /*2210*/  PRMT R11, R11, 0x8880, RZ ;  /* 0x000088800b0b7816 */ /* 0x000fe400000000ff */
[----:B------:R-:W-:Y:S01]  /*2220*/  ISETP.LT.OR P5, PT, R0, 0x2, !P0 ;  /* 0x000000020000780c */ /* 0x000fe200047a1670 */
[----:B------:R-:W-:Y:S01]  /*2230*/  IMAD.IADD R13, R15, 0x1, R13 ;  /* 0x000000010f0d7824 */ /* 0x000fe200078e020d */
[----:B------:R-:W-:Y:S01]  /*2240*/  IADD3 R8, P2, P3, R8, R20, R12 ;  /* 0x0000001408087210 */ /* 0x000fe20007b5e00c */
[----:B------:R-:W-:Y:S01]  /*2250*/  IMAD R10, R11, R22, RZ ;  /* 0x000000160b0a7224 */ /* 0x000fe200078e02ff */
[----:B------:R-:W-:-:S02]  /*2260*/  ISETP.LT.OR P6, PT, R0, 0x9, !P1 ;  /* 0x000000090000780c */ /* 0x000fc40004fc1670 */
[----:B------:R-:W-:Y:S01]  /*2270*/  IADD3.X R9, R9, R21, R13, P2, P3 ;  /* 0x0000001509097210 */ /* 0x000fe200017e640d */
[----:B------:R-:W-:Y:S01]  /*2280*/  @!P4 IMAD R11, R24, R23, R10 ;  /* 0x00000017180bc224 */ /* 0x000fe200078e020a */
[C---:B------:R-:W-:Y:S02]  /*2290*/  ISETP.LT.OR P3, PT, R0.reuse, 0x2, !P1 ;  /* 0x000000020000780c */ /* 0x040fe40004f61670 */
[C---:B------:R-:W-:Y:S02]  /*22a0*/  ISETP.LT.OR P2, PT, R0.reuse, 0xa, !P1 ;  /* 0x0000000a0000780c */ /* 0x040fe40004f41670 */
[----:B------:R1:W-:Y:S01]  /*22b0*/  @!P4 STG.E.U8 desc[UR38][R4.64], R11 ;  /* 0x0000000b0400c986 */ /* 0x0003e2000c101126 */
[----:B------:R-:W-:-:S08]  /*22c0*/  ISETP.LT.OR P4, PT, R0, 0x1, !P0 ;  /* 0x000000010000780c */ /* 0x000fd00004781670 */
[----:B------:R-:W-:Y:S05]  /*22d0*/  @P3 BRA `(.L_x_36) ;  /* 0x00000000000c3947 */ /* 0x000fea0003800000 */
[----:B------:R-:W1:Y:S02]  /*22e0*/  LDG.E.U8 R160, desc[UR38][R2.64+0x1] ;  /* 0x0000012602a07981 */ /* 0x000e64000c1e1100 */
[----:B-1----:R-:W-:-:S05]  /*22f0*/  PRMT R11, R160, 0x8880, RZ ;  /* 0x00008880a00b7816 */ /* 0x002fca00000000ff */
[----:B------:R-:W-:-:S07]  /*2300*/  IMAD R10, R11, R22, RZ ;  /* 0x000000160b0a7224 */ /* 0x000fce00078e02ff */
.L_x_36:
[----:B------:R-:W-:Y:S05]  /*2310*/  BSYNC B1 ;  /* 0x0000000000017941 */ /* 0x000fea0003800000 */
.L_x_35:
[----:B------:R-:W-:Y:S01]  /*2320*/  @!P3 IMAD R25, R25, R23, R10 ;  /* 0x000000171919b224 */ /* 0x000fe200078e020a */
[----:B------:R-:W-:Y:S04]  /*2330*/  BSSY B1, `(.L_x_37) ;  /* 0x0000006000017945 */ /* 0x000fe80003800000 */
[----:B------:R2:W-:Y:S01]  /*2340*/  @!P3 STG.E.U8 desc[UR38][R4.64+0x1], R25 ;  /* 0x000001190400b986 */ /* 0x0005e2000c101126 */
[----:B------:R-:W-:Y:S05]  /*2350*/  @P4 BRA `(.L_x_38) ;  /* 0x00000000000c4947 */ /* 0x000fea0003800000 */
[----:B------:R-:W1:Y:S02]  /*2360*/  LDG.E.U8 R160, desc[UR38][R8.64] ;  /* 0x0000002608a07981 */ /* 0x000e64000c1e1100 */
[----:B-1----:R-:W-:-:S05]  /*2370*/  PRMT R11, R160, 0x8880, RZ ;  /* 0x00008880a00b7816 */ /* 0x002fca00000000ff */
[----:B------:R-:W-:-:S07]  /*2380*/  IMAD R10, R11, R22, RZ ;  /* 0x000000160b0a7224 */ /* 0x000fce00078e02ff */
.L_x_38:
[----:B------:R-:W-:Y:S05]  /*2390*/  BSYNC B1 ;  /* 0x0000000000017941 */ /* 0x000fea0003800000 */
.L_x_37:
[----:B-1----:R-:W-:Y:S01]  /*23a0*/  @!P4 IMAD R11, R26, R23, R10 ;  /* 0x000000171a0bc224 */ /* 0x002fe200078e020a */
[----:B------:R-:W-:Y:S04]  /*23b0*/  BSSY B1, `(.L_x_39) ;  /* 0x0000006000017945 */ /* 0x000fe80003800000 */
[----:B------:R1:W-:Y:S01]  /*23c0*/  @!P4 STG.E.U8 desc[UR38][R6.64], R11 ;  /* 0x0000000b0600c986 */ /* 0x0003e2000c101126 */
[----:B------:R-:W-:Y:S05]  /*23d0*/  @P5 BRA `(.L_x_40) ;  /* 0x00000000000c5947 */ /* 0x000fea0003800000 */
[----:B------:R-:W1:Y:S02]  /*23e0*/  LDG.E.U8 R160, desc[UR38][R8.64+0x1] ;  /* 0x0000012608a07981 */ /* 0x000e64000c1e1100 */
[----:B-1----:R-:W-:-:S05]  /*23f0*/  PRMT R11, R160, 0x8880, RZ ;  /* 0x00008880a00b7816 */ /* 0x002fca00000000ff */
[----:B------:R-:W-:-:S07]  /*2400*/  IMAD R10, R11, R22, RZ ;  /* 0x000000160b0a7224 */ /* 0x000fce00078e02ff */
.L_x_40:
[----:B------:R-:W-:Y:S05]  /*2410*/  BSYNC B1 ;  /* 0x0000000000017941 */ /* 0x000fea0003800000 */
.L_x_39:
[----:B------:R-:W-:Y:S01]  /*2420*/  @!P5 IMAD R27, R27, R23, R10 ;  /* 0x000000171b1bd224 */ /* 0x000fe200078e020a */
[----:B------:R-:W-:Y:S04]  /*2430*/  BSSY B1, `(.L_x_41) ;  /* 0x0000006000017945 */ /* 0x000fe80003800000 */
[----:B------:R3:W-:Y:S01]  /*2440*/  @!P5 STG.E.U8 desc[UR38][R6.64+0x1], R27 ;  /* 0x0000011b0600d986 */ /* 0x0007e2000c101126 */
[----:B------:R-:W-:Y:S05]  /*2450*/  @P6 BRA `(.L_x_42) ;  /* 0x00000000000c6947 */ /* 0x000fea0003800000 */
[----:B------:R-:W1:Y:S02]  /*2460*/  LDG.E.U8 R160, desc[UR38][R2.64+0x8] ;  /* 0x0000082602a07981 */ /* 0x000e64000c1e1100 */
[----:B-1----:R-:W-:-:S05]  /*2470*/  PRMT R11, R160, 0x8880, RZ ;  /* 0x00008880a00b7816 */ /* 0x002fca00000000ff */
[----:B------:R-:W-:-:S07]  /*2480*/  IMAD R10, R11, R22, RZ ;  /* 0x000000160b0a7224 */ /* 0x000fce00078e02ff */
.L_x_42:
[----:B------:R-:W-:Y:S05]  /*2490*/  BSYNC B1 ;  /* 0x0000000000017941 */ /* 0x000fea0003800000 */
.L_x_41:
[----:B-1----:R-:W-:Y:S01]  /*24a0*/  @!P6 IMAD R11, R28, R23, R10 ;  /* 0x000000171c0be224 */ /* 0x002fe200078e020a */
[----:B------:R-:W-:Y:S04]  /*24b0*/  BSSY B1, `(.L_x_43) ;  /* 0x0000006000017945 */ /* 0x000fe80003800000 */
[----:B------:R1:W-:Y:S01]  /*24c0*/  @!P6 STG.E.U8 desc[UR38][R4.64+0x8], R11 ;  /* 0x0000080b0400e986 */ /* 0x0003e2000c101126 */
[----:B------:R-:W-:Y:S05]  /*24d0*/  @P2 BRA `(.L_x_44) ;  /* 0x00000000000c2947 */ /* 0x000fea0003800000 */
[----:B------:R-:W1:Y:S02]  /*24e0*/  LDG.E.U8 R160, desc[UR38][R2.64+0x9] ;  /* 0x0000092602a07981 */ /* 0x000e64000c1e1100 */
[----:B-1----:R-:W-:-:S05]  /*24f0*/  PRMT R11, R160, 0x8880, RZ ;  /* 0x00008880a00b7816 */ /* 0x002fca00000000ff */
[----:B------:R-:W-:-:S07]  /*2500*/  IMAD R10, R11, R22, RZ ;  /* 0x000000160b0a7224 */ /* 0x000fce00078e02ff */
.L_x_44:
[----:B------:R-:W-:Y:S05]  /*2510*/  BSYNC B1 ;  /* 0x0000000000017941 */ /* 0x000fea0003800000 */
.L_x_43:
[C---:B------:R-:W-:Y:S01]  /*2520*/  ISETP.LT.OR P4, PT, R0.reuse, 0x9, !P0 ;  /* 0x000000090000780c */ /* 0x040fe20004781670 */
[----:B------:R-:W-:Y:S01]  /*2530*/  @!P2 IMAD R29, R29, R23, R10 ;  /* 0x000000171d1da224 */ /* 0x000fe200078e020a */
[----:B------:R-:W-:Y:S01]  /*2540*/  BSSY B1, `(.L_x_45) ;  /* 0x000000a000017945 */ /* 0x000fe20003800000 */
[C---:B------:R-:W-:Y:S02]  /*2550*/  ISETP.LT.OR P3, PT, R0.reuse, 0xa, !P0 ;  /* 0x0000000a0000780c */ /* 0x040fe40004761670 */
[C---:B------:R-:W-:Y:S01]  /*2560*/  ISETP.LT.OR P5, PT, R0.reuse, 0x11, !P1 ;  /* 0x000000110000780c */ /* 0x040fe20004fa1670 */
[----:B------:R4:W-:Y:S01]  /*2570*/  @!P2 STG.E.U8 desc[UR38][R4.64+0x9], R29 ;  /* 0x0000091d0400a986 */ /* 0x0009e2000c101126 */
[C---:B------:R-:W-:Y:S02]  /*2580*/  ISETP.LT.OR P6, PT, R0.reuse, 0x12, !P1 ;  /* 0x000000120000780c */ /* 0x040fe40004fc1670 */
[----:B------:R-:W-:-:S04]  /*2590*/  ISETP.LT.OR P2, PT, R0, 0x11, !P0 ;  /* 0x000000110000780c */ /* 0x000fc80004741670 */
[----:B------:R-:W-:Y:S09]  /*25a0*/  @P4 BRA `(.L_x_46) ;  /* 0x00000000000c4947 */ /* 0x000ff20003800000 */
[----:B------:R-:W1:Y:S02]  /*25b0*/  LDG.E.U8 R160, desc[UR38][R8.64+0x8] ;  /* 0x0000082608a07981 */ /* 0x000e64000c1e1100 */
[----:B-1----:R-:W-:-:S05]  /*25c0*/  PRMT R11, R160, 0x8880, RZ ;  /* 0x00008880a00b7816 */ /* 0x002fca00000000ff */
[----:B------:R-:W-:-:S07]  /*25d0*/  IMAD R10, R11, R22, RZ ;  /* 0x000000160b0a7224 */ /* 0x000fce00078e02ff */
.L_x_46:
[----:B------:R-:W-:Y:S05]  /*25e0*/  BSYNC B1 ;  /* 0x0000000000017941 */ /* 0x000fea0003800000 */
.L_x_45:
[----:B-1----:R-:W-:Y:S01]  /*25f0*/  @!P4 IMAD R11, R30, R23, R10 ;  /* 0x000000171e0bc224 */ /* 0x002fe200078e020a */
[----:B------:R-:W-:Y:S04]  /*2600*/  BSSY B1, `(.L_x_47) ;  /* 0x0000006000017945 */ /* 0x000fe80003800000 */
[----:B------:R1:W-:Y:S01]  /*2610*/  @!P4 STG.E.U8 desc[UR38][R6.64+0x8], R11 ;  /* 0x0000080b0600c986 */ /* 0x0003e2000c101126 */
[----:B------:R-:W-:Y:S05]  /*2620*/  @P3 BRA `(.L_x_48) ;  /* 0x00000000000c3947 */ /* 0x000fea0003800000 */
[----:B------:R-:W1:Y:S02]  /*2630*/  LDG.E.U8 R160, desc[UR38][R8.64+0x9] ;  /* 0x0000092608a07981 */ /* 0x000e64000c1e1100 */
[----:B-1----:R-:W-:-:S05]  /*2640*/  PRMT R11, R160, 0x8880, RZ ;  /* 0x00008880a00b7816 */ /* 0x002fca00000000ff */
[----:B------:R-:W-:-:S07]  /*2650*/  IMAD R10, R11, R22, RZ ;  /* 0x000000160b0a7224 */ /* 0x000fce00078e02ff */
.L_x_48:
[----:B------:R-:W-:Y:S05]  /*2660*/  BSYNC B1 ;  /* 0x0000000000017941 */ /* 0x000fea0003800000 */
.L_x_47:
[----:B------:R-:W-:Y:S01]  /*2670*/  @!P3 IMAD R31, R31, R23, R10 ;  /* 0x000000171f1fb224 */ /* 0x000fe200078e020a */
[----:B------:R-:W-:Y:S04]  /*2680*/  BSSY B1, `(.L_x_49) ;  /* 0x0000006000017945 */ /* 0x000fe80003800000 */
[----:B------:R0:W-:Y:S01]  /*2690*/  @!P3 STG.E.U8 desc[UR38][R6.64+0x9], R31 ;  /* 0x0000091f0600b986 */ /* 0x0001e2000c101126 */
[----:B------:R-:W-:Y:S05]  /*26a0*/  @P5 BRA `(.L_x_50) ;  /* 0x00000000000c5947 */ /* 0x000fea0003800000 */
[----:B------:R-:W1:Y:S02]  /*26b0*/  LDG.E.U8 R160, desc[UR38][R2.64+0x10] ;  /* 0x0000102602a07981 */ /* 0x000e64000c1e1100 */
[----:B-1----:R-:W-:-:S05]  /*26c0*/  PRMT R11, R160, 0x8880, RZ ;  /* 0x00008880a00b7816 */ /* 0x002fca00000000ff */
[----:B------:R-:W-:-:S07]  /*26d0*/  IMAD R10, R11, R22, RZ ;  /* 0x000000160b0a7224 */ /* 0x000fce00078e02ff */
.L_x_50:
[----:B------:R-:W-:Y:S05]  /*26e0*/  BSYNC B1 ;  /* 0x0000000000017941 */ /* 0x000fea0003800000 */
.L_x_49:
[----:B-1----:R-:W-:Y:S01]  /*26f0*/  @!P5 IMAD R11, R32, R23, R10 ;  /* 0x00000017200bd224 */ /* 0x002fe200078e020a */
[----:B------:R-:W-:Y:S04]  /*2700*/  BSSY B1, `(.L_x_51) ;  /* 0x0000006000017945 */ /* 0x000fe80003800000 */
[----:B------:R1:W-:Y:S01]  /*2710*/  @!P5 STG.E.U8 desc[UR38][R4.64+0x10], R11 ;  /* 0x0000100b0400d986 */ /* 0x0003e2000c101126 */
[----:B------:R-:W-:Y:S05]  /*2720*/  @P6 BRA `(.L_x_52) ;  /* 0x00000000000c6947 */ /* 0x000fea0003800000 */
[----:B------:R-:W1:Y:S02]  /*2730*/  LDG.E.U8 R160, desc[UR38][R2.64+0x11] ;  /* 0x0000112602a07981 */ /* 0x000e64000c1e1100 */
[----:B-1----:R-:W-:-:S05]  /*2740*/  PRMT R11, R160, 0x8880, RZ ;  /* 0x00008880a00b7816 */ /* 0x002fca00000000ff */
[----:B------:R-:W-:-:S07]  /*2750*/  IMAD R10, R11, R22, RZ ;  /* 0x000000160b0a7224 */ /* 0x000fce00078e02ff */
.L_x_52:
[----:B------:R-:W-:Y:S05]  /*2760*/  BSYNC B1 ;  /* 0x0000000000017941 */ /* 0x000fea0003800000 */
.L_x_51:
[----:B------:R-:W-:Y:S01]  /*2770*/  @!P6 IMAD R33, R33, R23, R10 ;  /* 0x000000172121e224 */ /* 0x000fe200078e020a */
[----:B------:R-:W-:Y:S04]  /*2780*/  BSSY B1, `(.L_x_53) ;  /* 0x0000006000017945 */ /* 0x000fe80003800000 */
[----:B------:R0:W-:Y:S01]  /*2790*/  @!P6 STG.E.U8 desc[UR38][R4.64+0x11], R33 ;  /* 0x000011210400e986 */ /* 0x0001e2000c101126 */
[----:B------:R-:W-:Y:S05]  /*27a0*/  @P2 BRA `(.L_x_54) ;  /* 0x00000000000c2947 */ /* 0x000fea0003800000 */
[----:B------:R-:W1:Y:S02]  /*27b0*/  LDG.E.U8 R160, desc[UR38][R8.64+0x10] ;  /* 0x0000102608a07981 */ /* 0x000e64000c1e1100 */
[----:B-1----:R-:W-:-:S05]  /*27c0*/  PRMT R11, R160, 0x8880, RZ ;  /* 0x00008880a00b7816 */ /* 0x002fca00000000ff */
[----:B------:R-:W-:-:S07]  /*27d0*/  IMAD R10, R11, R22, RZ ;  /* 0x000000160b0a7224 */ /* 0x000fce00078e02ff */
.L_x_54:
[----:B------:R-:W-:Y:S05]  /*27e0*/  BSYNC B1 ;  /* 0x0000000000017941 */ /* 0x000fea0003800000 */
.L_x_53:
[----:B------:R-:W-:Y:S01]  /*27f0*/  ISETP.LT.OR P4, PT, R0, 0x12, !P0 ;  /* 0x000000120000780c */ /* 0x000fe20004781670 */
[----:B-1----:R-:W-:Y:S01]  /*2800*/  @!P2 IMAD R11, R34, R23, R10 ;  /* 0x00000017220ba224 */ /* 0x002fe200078e020a */
        /* <DEDUP_REMOVED lines=10> */
.L_x_56:
[----:B------:R-:W-:Y:S05]  /*28b0*/  BSYNC B1 ;  /* 0x0000000000017941 */ /* 0x000fea0003800000 */
.L_x_55:
[----:B------:R-:W-:Y:S01]  /*28c0*/  @!P4 IMAD R35, R35, R23, R10 ;  /* 0x000000172323c224 */ /* 0x000fe200078e020a */
[----:B------:R-:W-:Y:S04]  /*28d0*/  BSSY B1, `(.L_x_57) ;  /* 0x0000006000017945 */ /* 0x000fe80003800000 */
[----:B------:R0:W-:Y:S01]  /*28e0*/  @!P4 STG.E.U8 desc[UR38][R6.64+0x11], R35 ;  /* 0x000011230600c986 */ /* 0x0001e2000c101126 */
[----:B------:R-:W-:Y:S05]  /*28f0*/  @P3 BRA `(.L_x_58) ;  /* 0x00000000000c3947 */ /* 0x000fea0003800000 */
[----:B------:R-:W1:Y:S02]  /*2900*/  LDG.E.U8 R160, desc[UR38][R2.64+0x18] ;  /* 0x0000182602a07981 */ /* 0x000e64000c1e1100 */
[----:B-1----:R-:W-:-:S05]  /*2910*/  PRMT R11, R160, 0x8880, RZ ;  /* 0x00008880a00b7816 */ /* 0x002fca00000000ff */
[----:B------:R-:W-:-:S07]  /*2920*/  IMAD R10, R11, R22, RZ ;  /* 0x000000160b0a7224 */ /* 0x000fce00078e02ff */
.L_x_58:
[----:B------:R-:W-:Y:S05]  /*2930*/  BSYNC B1 ;  /* 0x0000000000017941 */ /* 0x000fea0003800000 */
.L_x_57:
[----:B-1----:R-:W-:Y:S01]  /*2940*/  @!P3 IMAD R11, R36, R23, R10 ;  /* 0x00000017240bb224 */ /* 0x002fe200078e020a */
[----:B------:R-:W-:Y:S04]  /*2950*/  BSSY B1, `(.L_x_59) ;  /* 0x0000006000017945 */ /* 0x000fe80003800000 */
[----:B------:R1:W-:Y:S01]  /*2960*/  @!P3 STG.E.U8 desc[UR38][R4.64+0x18], R11 ;  /* 0x0000180b0400b986 */ /* 0x0003e2000c101126 */
[----:B------:R-:W-:Y:S05]  /*2970*/  @P5 BRA `(.L_x_60) ;  /* 0x00000000000c5947 */ /* 0x000fea0003800000 */
[----:B------:R-:W1:Y:S02]  /*2980*/  LDG.E.U8 R160, desc[UR38][R2.64+0x19] ;  /* 0x0000192602a07981 */ /* 0x000e64000c1e1100 */
[----:B-1----:R-:W-:-:S05]  /*2990*/  PRMT R11, R160, 0x8880, RZ ;  /* 0x00008880a00b7816 */ /* 0x002fca00000000ff */
[----:B------:R-:W-:-:S07]  /*29a0*/  IMAD R10, R11, R22, RZ ;  /* 0x000000160b0a7224 */ /* 0x000fce00078e02ff */
.L_x_60:
[----:B------:R-:W-:Y:S05]  /*29b0*/  BSYNC B1 ;  /* 0x0000000000017941 */ /* 0x000fea0003800000 */
.L_x_59:
[----:B------:R-:W-:Y:S01]  /*29c0*/  @!P5 IMAD R37, R37, R23, R10 ;  /* 0x000000172525d224 */ /* 0x000fe200078e020a */
[----:B------:R-:W-:Y:S04]  /*29d0*/  BSSY B1, `(.L_x_61) ;  /* 0x0000006000017945 */ /* 0x000fe80003800000 */
[----:B------:R0:W-:Y:S01]  /*29e0*/  @!P5 STG.E.U8 desc[UR38][R4.64+0x19], R37 ;  /* 0x000019250400d986 */ /* 0x0001e2000c101126 */
[----:B------:R-:W-:Y:S05]  /*29f0*/  @P6 BRA `(.L_x_62) ;  /* 0x00000000000c6947 */ /* 0x000fea0003800000 */
[----:B------:R-:W1:Y:S02]  /*2a00*/  LDG.E.U8 R160, desc[UR38][R8.64+0x18] ;  /* 0x0000182608a07981 */ /* 0x000e64000c1e1100 */
[----:B-1----:R-:W-:-:S05]  /*2a10*/  PRMT R11, R160, 0x8880, RZ ;  /* 0x00008880a00b7816 */ /* 0x002fca00000000ff */
[----:B------:R-:W-:-:S07]  /*2a20*/  IMAD R10, R11, R22, RZ ;  /* 0x000000160b0a7224 */ /* 0x000fce00078e02ff */
.L_x_62:
[----:B------:R-:W-:Y:S05]  /*2a30*/  BSYNC B1 ;  /* 0x0000000000017941 */ /* 0x000fea0003800000 */
.L_x_61:
[----:B-1----:R-:W-:Y:S01]  /*2a40*/  @!P6 IMAD R11, R38, R23, R10 ;  /* 0x00000017260be224 */ /* 0x002fe200078e020a */
[----:B------:R-:W-:Y:S04]  /*2a50*/  BSSY B1, `(.L_x_63) ;  /* 0x0000006000017945 */ /* 0x000fe80003800000 */
[----:B------:R1:W-:Y:S01]  /*2a60*/  @!P6 STG.E.U8 desc[UR38][R6.64+0x18], R11 ;  /* 0x0000180b0600e986 */ /* 0x0003e2000c101126 */
[----:B------:R-:W-:Y:S05]  /*2a70*/  @P2 BRA `(.L_x_64) ;  /* 0x00000000000c2947 */ /* 0x000fea0003800000 */
[----:B------:R-:W1:Y:S02]  /*2a80*/  LDG.E.U8 R160, desc[UR38][R8.64+0x19] ;  /* 0x0000192608a07981 */ /* 0x000e64000c1e1100 */
[----:B-1----:R-:W-:-:S05]  /*2a90*/  PRMT R11, R160, 0x8880, RZ ;  /* 0x00008880a00b7816 */ /* 0x002fca00000000ff */
[----:B------:R-:W-:-:S07]  /*2aa0*/  IMAD R10, R11, R22, RZ ;  /* 0x000000160b0a7224 */ /* 0x000fce00078e02ff */
.L_x_64:
[----:B------:R-:W-:Y:S05]  /*2ab0*/  BSYNC B1 ;  /* 0x0000000000017941 */ /* 0x000fea0003800000 */
.L_x_63:
        /* <DEDUP_REMOVED lines=12> */
.L_x_66:
[----:B------:R-:W-:Y:S05]  /*2b80*/  BSYNC B1 ;  /* 0x0000000000017941 */ /* 0x000fea0003800000 */
.L_x_65:
[----:B-1----:R-:W-:Y:S01]  /*2b90*/  @!P4 IMAD R11, R40, R23, R10 ;  /* 0x00000017280bc224 */ /* 0x002fe200078e020a */
[----:B------:R-:W-:Y:S04]  /*2ba0*/  BSSY B1, `(.L_x_67) ;  /* 0x0000006000017945 */ /* 0x000fe80003800000 */
[----:B------:R1:W-:Y:S01]  /*2bb0*/  @!P4 STG.E.U8 desc[UR38][R4.64+0x20], R11 ;  /* 0x0000200b0400c986 */ /* 0x0003e2000c101126 */
[----:B------:R-:W-:Y:S05]  /*2bc0*/  @P3 BRA `(.L_x_68) ;  /* 0x00000000000c3947 */ /* 0x000fea0003800000 */
[----:B------:R-:W1:Y:S02]  /*2bd0*/  LDG.E.U8 R160, desc[UR38][R2.64+0x21] ;  /* 0x0000212602a07981 */ /* 0x000e64000c1e1100 */
[----:B-1----:R-:W-:-:S05]  /*2be0*/  PRMT R11, R160, 0x8880, RZ ;  /* 0x00008880a00b7816 */ /* 0x002fca00000000ff */
[----:B------:R-:W-:-:S07]  /*2bf0*/  IMAD R10, R11, R22, RZ ;  /* 0x000000160b0a7224 */ /* 0x000fce00078e02ff */
.L_x_68:
[----:B------:R-:W-:Y:S05]  /*2c00*/  BSYNC B1 ;  /* 0x0000000000017941 */ /* 0x000fea0003800000 */
.L_x_67:
[----:B------:R-:W-:Y:S01]  /*2c10*/  @!P3 IMAD R41, R41, R23, R10 ;  /* 0x000000172929b224 */ /* 0x000fe200078e020a */
[----:B------:R-:W-:Y:S04]  /*2c20*/  BSSY B1, `(.L_x_69) ;  /* 0x0000006000017945 */ /* 0x000fe80003800000 */
[----:B------:R0:W-:Y:S01]  /*2c30*/  @!P3 STG.E.U8 desc[UR38][R4.64+0x21], R41 ;  /* 0x000021290400b986 */ /* 0x0001e2000c101126 */
[----:B------:R-:W-:Y:S05]  /*2c40*/  @P5 BRA `(.L_x_70) ;  /* 0x00000000000c5947 */ /* 0x000fea0003800000 */
[----:B------:R-:W1:Y:S02]  /*2c50*/  LDG.E.U8 R160, desc[UR38][R8.64+0x20] ;  /* 0x0000202608a07981 */ /* 0x000e64000c1e1100 */
[----:B-1----:R-:W-:-:S05]  /*2c60*/  PRMT R11, R160, 0x8880, RZ ;  /* 0x00008880a00b7816 */ /* 0x002fca00000000ff */
[----:B------:R-:W-:-:S07]  /*2c70*/  IMAD R10, R11, R22, RZ ;  /* 0x000000160b0a7224 */ /* 0x000fce00078e02ff */
.L_x_70:
[----:B------:R-:W-:Y:S05]  /*2c80*/  BSYNC B1 ;  /* 0x0000000000017941 */ /* 0x000fea0003800000 */
.L_x_69:
[----:B-1----:R-:W-:Y:S01]  /*2c90*/  @!P5 IMAD R11, R42, R23, R10 ;  /* 0x000000172a0bd224 */ /* 0x002fe200078e020a */
[----:B------:R-:W-:Y:S04]  /*2ca0*/  BSSY B1, `(.L_x_71) ;  /* 0x0000006000017945 */ /* 0x000fe80003800000 */
[----:B------:R1:W-:Y:S01]  /*2cb0*/  @!P5 STG.E.U8 desc[UR38][R6.64+0x20], R11 ;  /* 0x0000200b0600d986 */ /* 0x0003e2000c101126 */
[----:B------:R-:W-:Y:S05]  /*2cc0*/  @P6 BRA `(.L_x_72) ;  /* 0x00000000000c6947 */ /* 0x000fea0003800000 */
[----:B------:R-:W1:Y:S02]  /*2cd0*/  LDG.E.U8 R160, desc[UR38][R8.64+0x21] ;  /* 0x0000212608a07981 */ /* 0x000e64000c1e1100 */
[----:B-1----:R-:W-:-:S05]  /*2ce0*/  PRMT R11, R160, 0x8880, RZ ;  /* 0x00008880a00b7816 */ /* 0x002fca00000000ff */
[----:B------:R-:W-:-:S07]  /*2cf0*/  IMAD R10, R11, R22, RZ ;  /* 0x000000160b0a7224 */ /* 0x000fce00078e02ff */
.L_x_72:
[----:B------:R-:W-:Y:S05]  /*2d00*/  BSYNC B1 ;  /* 0x0000000000017941 */ /* 0x000fea0003800000 */
.L_x_71:
[----:B------:R-:W-:Y:S01]  /*2d10*/  @!P6 IMAD R43, R43, R23, R10 ;  /* 0x000000172b2be224 */ /* 0x000fe200078e020a */
[----:B------:R-:W-:Y:S04]  /*2d20*/  BSSY B1, `(.L_x_73) ;  /* 0x0000006000017945 */ /* 0x000fe80003800000 */
[----:B------:R0:W-:Y:S01]  /*2d30*/  @!P6 STG.E.U8 desc[UR38][R6.64+0x21], R43 ;  /* 0x0000212b0600e986 */ /* 0x0001e2000c101126 */
[----:B------:R-:W-:Y:S05]  /*2d40*/  @P2 BRA `(.L_x_74) ;  /* 0x00000000000c2947 */ /* 0x000fea0003800000 */
[----:B------:R-:W1:Y:S02]  /*2d50*/  LDG.E.U8 R160, desc[UR38][R2.64+0x28] ;  /* 0x0000282602a07981 */ /* 0x000e64000c1e1100 */
[----:B-1----:R-:W-:-:S05]  /*2d60*/  PRMT R11, R160, 0x8880, RZ ;  /* 0x00008880a00b7816 */ /* 0x002fca00000000ff */
[----:B------:R-:W-:-:S07]  /*2d70*/  IMAD R10, R11, R22, RZ ;  /* 0x000000160b0a7224 */ /* 0x000fce00078e02ff */
.L_x_74:
[----:B------:R-:W-:Y:S05]  /*2d80*/  BSYNC B1 ;  /* 0x0000000000017941 */ /* 0x000fea0003800000 */
.L_x_73:
        /* <DEDUP_REMOVED lines=12> */
.L_x_76:
[----:B------:R-:W-:Y:S05]  /*2e50*/  BSYNC B1 ;  /* 0x0000000000017941 */ /* 0x000fea0003800000 */
.L_x_75:
[----:B------:R-:W-:Y:S01]  /*2e60*/  @!P4 IMAD R45, R45, R23, R10 ;  /* 0x000000172d2dc224 */ /* 0x000fe200078e020a */
[----:B------:R-:W-:Y:S04]  /*2e70*/  BSSY B1, `(.L_x_77) ;  /* 0x0000006000017945 */ /* 0x000fe80003800000 */
[----:B------:R0:W-:Y:S01]  /*2e80*/  @!P4 STG.E.U8 desc[UR38][R4.64+0x29], R45 ;  /* 0x0000292d0400c986 */ /* 0x0001e2000c101126 */
[----:B------:R-:W-:Y:S05]  /*2e90*/  @P3 BRA `(.L_x_78) ;  /* 0x00000000000c3947 */ /* 0x000fea0003800000 */
[----:B------:R-:W1:Y:S02]  /*2ea0*/  LDG.E.U8 R160, desc[UR38][R8.64+0x28] ;  /* 0x0000282608a07981 */ /* 0x000e64000c1e1100 */
[----:B-1----:R-:W-:-:S05]  /*2eb0*/  PRMT R11, R160, 0x8880, RZ ;  /* 0x00008880a00b7816 */ /* 0x002fca00000000ff */
[----:B------:R-:W-:-:S07]  /*2ec0*/  IMAD R10, R11, R22, RZ ;  /* 0x000000160b0a7224 */ /* 0x000fce00078e02ff */
.L_x_78:
[----:B------:R-:W-:Y:S05]  /*2ed0*/  BSYNC B1 ;  /* 0x0000000000017941 */ /* 0x000fea0003800000 */
.L_x_77:
[----:B-1----:R-:W-:Y:S01]  /*2ee0*/  @!P3 IMAD R11, R46, R23, R10 ;  /* 0x000000172e0bb224 */ /* 0x002fe200078e020a */
[----:B------:R-:W-:Y:S04]  /*2ef0*/  BSSY B1, `(.L_x_79) ;  /* 0x0000006000017945 */ /* 0x000fe80003800000 */
[----:B------:R1:W-:Y:S01]  /*2f00*/  @!P3 STG.E.U8 desc[UR38][R6.64+0x28], R11 ;  /* 0x0000280b0600b986 */ /* 0x0003e2000c101126 */
[----:B------:R-:W-:Y:S05]  /*2f10*/  @P5 BRA `(.L_x_80) ;  /* 0x00000000000c5947 */ /* 0x000fea0003800000 */
[----:B------:R-:W1:Y:S02]  /*2f20*/  LDG.E.U8 R160, desc[UR38][R8.64+0x29] ;  /* 0x0000292608a07981 */ /* 0x000e64000c1e1100 */
[----:B-1----:R-:W-:-:S05]  /*2f30*/  PRMT R11, R160, 0x8880, RZ ;  /* 0x00008880a00b7816 */ /* 0x002fca00000000ff */
[----:B------:R-:W-:-:S07]  /*2f40*/  IMAD R10, R11, R22, RZ ;  /* 0x000000160b0a7224 */ /* 0x000fce00078e02ff */
.L_x_80:
[----:B------:R-:W-:Y:S05]  /*2f50*/  BSYNC B1 ;  /* 0x0000000000017941 */ /* 0x000fea0003800000 */
.L_x_79:
[----:B------:R-:W-:Y:S01]  /*2f60*/  @!P5 IMAD R47, R47, R23, R10 ;  /* 0x000000172f2fd224 */ /* 0x000fe200078e020a */
[----:B------:R-:W-:Y:S04]  /*2f70*/  BSSY B1, `(.L_x_81) ;  /* 0x0000006000017945 */ /* 0x000fe80003800000 */
[----:B------:R0:W-:Y:S01]  /*2f80*/  @!P5 STG.E.U8 desc[UR38][R6.64+0x29], R47 ;  /* 0x0000292f0600d986 */ /* 0x0001e2000c101126 */
[----:B------:R-:W-:Y:S05]  /*2f90*/  @P6 BRA `(.L_x_82) ;  /* 0x00000000000c6947 */ /* 0x000fea0003800000 */
[----:B------:R-:W1:Y:S02]  /*2fa0*/  LDG.E.U8 R160, desc[UR38][R2.64+0x30] ;  /* 0x0000302602a07981 */ /* 0x000e64000c1e1100 */
[----:B-1----:R-:W-:-:S05]  /*2fb0*/  PRMT R11, R160, 0x8880, RZ ;  /* 0x00008880a00b7816 */ /* 0x002fca00000000ff */
[----:B------:R-:W-:-:S07]  /*2fc0*/  IMAD R10, R11, R22, RZ ;  /* 0x000000160b0a7224 */ /* 0x000fce00078e02ff */
.L_x_82:
[----:B------:R-:W-:Y:S05]  /*2fd0*/  BSYNC B1 ;  /* 0x0000000000017941 */ /* 0x000fea0003800000 */
.L_x_81:
[----:B-1----:R-:W-:Y:S01]  /*2fe0*/  @!P6 IMAD R11, R48, R23, R10 ;  /* 0x00000017300be224 */ /* 0x002fe200078e020a */
[----:B------:R-:W-:Y:S04]  /*2ff0*/  BSSY B1, `(.L_x_83) ;  /* 0x0000006000017945 */ /* 0x000fe80003800000 */
[----:B------:R1:W-:Y:S01]  /*3000*/  @!P6 STG.E.U8 desc[UR38][R4.64+0x30], R11 ;  /* 0x0000300b0400e986 */ /* 0x0003e2000c101126 */
[----:B------:R-:W-:Y:S05]  /*3010*/  @P2 BRA `(.L_x_84) ;  /* 0x00000000000c2947 */ /* 0x000fea0003800000 */
[----:B------:R-:W1:Y:S02]  /*3020*/  LDG.E.U8 R160, desc[UR38][R2.64+0x31] ;  /* 0x0000312602a07981 */ /* 0x000e64000c1e1100 */
[----:B-1----:R-:W-:-:S05]  /*3030*/  PRMT R11, R160, 0x8880, RZ ;  /* 0x00008880a00b7816 */ /* 0x002fca00000000ff */
[----:B------:R-:W-:-:S07]  /*3040*/  IMAD R10, R11, R22, RZ ;  /* 0x000000160b0a7224 */ /* 0x000fce00078e02ff */
.L_x_84:
[----:B------:R-:W-:Y:S05]  /*3050*/  BSYNC B1 ;  /* 0x0000000000017941 */ /* 0x000fea0003800000 */
.L_x_83:
        /* <DEDUP_REMOVED lines=12> */
.L_x_86:
[----:B------:R-:W-:Y:S05]  /*3120*/  BSYNC B1 ;  /* 0x0000000000017941 */ /* 0x000fea0003800000 */
.L_x_85:
[----:B-1----:R-:W-:Y:S01]  /*3130*/  @!P4 IMAD R11, R50, R23, R10 ;  /* 0x00000017320bc224 */ /* 0x002fe200078e020a */
[----:B------:R-:W-:Y:S04]  /*3140*/  BSSY B1, `(.L_x_87) ;  /* 0x0000006000017945 */ /* 0x000fe80003800000 */
[----:B------:R1:W-:Y:S01]  /*3150*/  @!P4 STG.E.U8 desc[UR38][R6.64+0x30], R11 ;  /* 0x0000300b0600c986 */ /* 0x0003e2000c101126 */
[----:B------:R-:W-:Y:S05]  /*3160*/  @P3 BRA `(.L_x_88) ;  /* 0x00000000000c3947 */ /* 0x000fea0003800000 */
[----:B------:R-:W1:Y:S02]  /*3170*/  LDG.E.U8 R160, desc[UR38][R8.64+0x31] ;  /* 0x0000312608a07981 */ /* 0x000e64000c1e1100 */
[----:B-1----:R-:W-:-:S05]  /*3180*/  PRMT R11, R160, 0x8880, RZ ;  /* 0x00008880a00b7816 */ /* 0x002fca00000000ff */
[----:B------:R-:W-:-:S07]  /*3190*/  IMAD R10, R11, R22, RZ ;  /* 0x000000160b0a7224 */ /* 0x000fce00078e02ff */
.L_x_88:
[----:B------:R-:W-:Y:S05]  /*31a0*/  BSYNC B1 ;  /* 0x0000000000017941 */ /* 0x000fea0003800000 */
.L_x_87:
[----:B------:R-:W-:Y:S01]  /*31b0*/  @!P3 IMAD R51, R51, R23, R10 ;  /* 0x000000173333b224 */ /* 0x000fe200078e020a */
[----:B------:R-:W-:Y:S04]  /*31c0*/  BSSY B1, `(.L_x_89) ;  /* 0x0000006000017945 */ /* 0x000fe80003800000 */
[----:B------:R0:W-:Y:S01]  /*31d0*/  @!P3 STG.E.U8 desc[UR38][R6.64+0x31], R51 ;  /* 0x000031330600b986 */ /* 0x0001e2000c101126 */
[----:B------:R-:W-:Y:S05]  /*31e0*/  @P5 BRA `(.L_x_90) ;  /* 0x00000000000c5947 */ /* 0x000fea0003800000 */
[----:B------:R-:W1:Y:S02]  /*31f0*/  LDG.E.U8 R160, desc[UR38][R2.64+0x38] ;  /* 0x0000382602a07981 */ /* 0x000e64000c1e1100 */
[----:B-1----:R-:W-:-:S05]  /*3200*/  PRMT R11, R160, 0x8880, RZ ;  /* 0x00008880a00b7816 */ /* 0x002fca00000000ff */
[----:B------:R-:W-:-:S07]  /*3210*/  IMAD R10, R11, R22, RZ ;  /* 0x000000160b0a7224 */ /* 0x000fce00078e02ff */
.L_x_90:
[----:B------:R-:W-:Y:S05]  /*3220*/  BSYNC B1 ;  /* 0x0000000000017941 */ /* 0x000fea0003800000 */
.L_x_89:
[----:B-1----:R-:W-:Y:S01]  /*3230*/  @!P5 IMAD R11, R52, R23, R10 ;  /* 0x00000017340bd224 */ /* 0x002fe200078e020a */
[----:B------:R-:W-:Y:S04]  /*3240*/  BSSY B1, `(.L_x_91) ;  /* 0x0000006000017945 */ /* 0x000fe80003800000 */
[----:B------:R1:W-:Y:S01]  /*3250*/  @!P5 STG.E.U8 desc[UR38][R4.64+0x38], R11 ;  /* 0x0000380b0400d986 */ /* 0x0003e2000c101126 */
[----:B------:R-:W-:Y:S05]  /*3260*/  @P6 BRA `(.L_x_92) ;  /* 0x00000000000c6947 */ /* 0x000fea0003800000 */
[----:B------:R-:W1:Y:S02]  /*3270*/  LDG.E.U8 R160, desc[UR38][R2.64+0x39] ;  /* 0x0000392602a07981 */ /* 0x000e64000c1e1100 */
[----:B-1----:R-:W-:-:S05]  /*3280*/  PRMT R11, R160, 0x8880, RZ ;  /* 0x00008880a00b7816 */ /* 0x002fca00000000ff */
[----:B------:R-:W-:-:S07]  /*3290*/  IMAD R10, R11, R22, RZ ;  /* 0x000000160b0a7224 */ /* 0x000fce00078e02ff */
.L_x_92:
[----:B------:R-:W-:Y:S05]  /*32a0*/  BSYNC B1 ;  /* 0x0000000000017941 */ /* 0x000fea0003800000 */
.L_x_91:
[----:B------:R-:W-:Y:S01]  /*32b0*/  @!P6 IMAD R53, R53, R23, R10 ;  /* 0x000000173535e224 */ /* 0x000fe200078e020a */
[----:B------:R-:W-:Y:S04]  /*32c0*/  BSSY B1, `(.L_x_93) ;  /* 0x0000006000017945 */ /* 0x000fe80003800000 */
[----:B------:R0:W-:Y:S01]  /*32d0*/  @!P6 STG.E.U8 desc[UR38][R4.64+0x39], R53 ;  /* 0x000039350400e986 */ /* 0x0001e2000c101126 */
[----:B------:R-:W-:Y:S05]  /*32e0*/  @P2 BRA `(.L_x_94) ;  /* 0x00000000000c2947 */ /* 0x000fea0003800000 */
[----:B------:R-:W1:Y:S02]  /*32f0*/  LDG.E.U8 R160, desc[UR38][R8.64+0x38] ;  /* 0x0000382608a07981 */ /* 0x000e64000c1e1100 */
[----:B-1----:R-:W-:-:S05]  /*3300*/  PRMT R11, R160, 0x8880, RZ ;  /* 0x00008880a00b7816 */ /* 0x002fca00000000ff */
[----:B------:R-:W-:-:S07]  /*3310*/  IMAD R10, R11, R22, RZ ;  /* 0x000000160b0a7224 */ /* 0x000fce00078e02ff */
.L_x_94:
[----:B------:R-:W-:Y:S05]  /*3320*/  BSYNC B1 ;  /* 0x0000000000017941 */ /* 0x000fea0003800000 */
.L_x_93:
        /* <DEDUP_REMOVED lines=12> */
.L_x_96:
[----:B------:R-:W-:Y:S05]  /*33f0*/  BSYNC B1 ;  /* 0x0000000000017941 */ /* 0x000fea0003800000 */
.L_x_95:
[----:B------:R-:W-:Y:S01]  /*3400*/  @!P4 IMAD R55, R55, R23, R10 ;  /* 0x000000173737c224 */ /* 0x000fe200078e020a */
[----:B------:R-:W-:Y:S04]  /*3410*/  BSSY B1, `(.L_x_97) ;  /* 0x0000006000017945 */ /* 0x000fe80003800000 */
[----:B------:R0:W-:Y:S01]  /*3420*/  @!P4 STG.E.U8 desc[UR38][R6.64+0x39], R55 ;  /* 0x000039370600c986 */ /* 0x0001e2000c101126 */
[----:B------:R-:W-:Y:S05]  /*3430*/  @P3 BRA `(.L_x_98) ;  /* 0x00000000000c3947 */ /* 0x000fea0003800000 */
[----:B------:R-:W1:Y:S02]  /*3440*/  LDG.E.U8 R160, desc[UR38][R2.64+0x40] ;  /* 0x0000402602a07981 */ /* 0x000e64000c1e1100 */
[----:B-1----:R-:W-:-:S05]  /*3450*/  PRMT R11, R160, 0x8880, RZ ;  /* 0x00008880a00b7816 */ /* 0x002fca00000000ff */
[----:B------:R-:W-:-:S07]  /*3460*/  IMAD R10, R11, R22, RZ ;  /* 0x000000160b0a7224 */ /* 0x000fce00078e02ff */
.L_x_98:
[----:B------:R-:W-:Y:S05]  /*3470*/  BSYNC B1 ;  /* 0x0000000000017941 */ /* 0x000fea0003800000 */
.L_x_97:
[----:B-1----:R-:W-:Y:S01]  /*3480*/  @!P3 IMAD R11, R56, R23, R10 ;  /* 0x00000017380bb224 */ /* 0x002fe200078e020a */
[----:B------:R-:W-:Y:S04]  /*3490*/  BSSY B1, `(.L_x_99) ;  /* 0x0000006000017945 */ /* 0x000fe80003800000 */
[----:B------:R1:W-:Y:S01]  /*34a0*/  @!P3 STG.E.U8 desc[UR38][R4.64+0x40], R11 ;  /* 0x0000400b0400b986 */ /* 0x0003e2000c101126 */
[----:B------:R-:W-:Y:S05]  /*34b0*/  @P5 BRA `(.L_x_100) ;  /* 0x00000000000c5947 */ /* 0x000fea0003800000 */
[----:B------:R-:W1:Y:S02]  /*34c0*/  LDG.E.U8 R160, desc[UR38][R2.64+0x41] ;  /* 0x0000412602a07981 */ /* 0x000e64000c1e1100 */
[----:B-1----:R-:W-:-:S05]  /*34d0*/  PRMT R11, R160, 0x8880, RZ ;  /* 0x00008880a00b7816 */ /* 0x002fca00000000ff */
[----:B------:R-:W-:-:S07]  /*34e0*/  IMAD R10, R11, R22, RZ ;  /* 0x000000160b0a7224 */ /* 0x000fce00078e02ff */
.L_x_100:
[----:B------:R-:W-:Y:S05]  /*34f0*/  BSYNC B1 ;  /* 0x0000000000017941 */ /* 0x000fea0003800000 */
.L_x_99:
[----:B------:R-:W-:Y:S01]  /*3500*/  @!P5 IMAD R57, R57, R23, R10 ;  /* 0x000000173939d224 */ /* 0x000fe200078e020a */
[----:B------:R-:W-:Y:S04]  /*3510*/  BSSY B1, `(.L_x_101) ;  /* 0x0000006000017945 */ /* 0x000fe80003800000 */
[----:B------:R0:W-:Y:S01]  /*3520*/  @!P5 STG.E.U8 desc[UR38][R4.64+0x41], R57 ;  /* 0x000041390400d986 */ /* 0x0001e2000c101126 */
[----:B------:R-:W-:Y:S05]  /*3530*/  @P6 BRA `(.L_x_102) ;  /* 0x00000000000c6947 */ /* 0x000fea0003800000 */
[----:B------:R-:W1:Y:S02]  /*3540*/  LDG.E.U8 R160, desc[UR38][R8.64+0x40] ;  /* 0x0000402608a07981 */ /* 0x000e64000c1e1100 */
[----:B-1----:R-:W-:-:S05]  /*3550*/  PRMT R11, R160, 0x8880, RZ ;  /* 0x00008880a00b7816 */ /* 0x002fca00000000ff */
[----:B------:R-:W-:-:S07]  /*3560*/  IMAD R10, R11, R22, RZ ;  /* 0x000000160b0a7224 */ /* 0x000fce00078e02ff */
.L_x_102:
[----:B------:R-:W-:Y:S05]  /*3570*/  BSYNC B1 ;  /* 0x0000000000017941 */ /* 0x000fea0003800000 */
.L_x_101:
[----:B-1----:R-:W-:Y:S01]  /*3580*/  @!P6 IMAD R11, R58, R23, R10 ;  /* 0x000000173a0be224 */ /* 0x002fe200078e020a */
[----:B------:R-:W-:Y:S04]  /*3590*/  BSSY B1, `(.L_x_103) ;  /* 0x0000006000017945 */ /* 0x000fe80003800000 */
[----:B------:R1:W-:Y:S01]  /*35a0*/  @!P6 STG.E.U8 desc[UR38][R6.64+0x40], R11 ;  /* 0x0000400b0600e986 */ /* 0x0003e2000c101126 */
[----:B------:R-:W-:Y:S05]  /*35b0*/  @P2 BRA `(.L_x_104) ;  /* 0x00000000000c2947 */ /* 0x000fea0003800000 */
[----:B------:R-:W1:Y:S02]  /*35c0*/  LDG.E.U8 R160, desc[UR38][R8.64+0x41] ;  /* 0x0000412608a07981 */ /* 0x000e64000c1e1100 */
[----:B-1----:R-:W-:-:S05]  /*35d0*/  PRMT R11, R160, 0x8880, RZ ;  /* 0x00008880a00b7816 */ /* 0x002fca00000000ff */
[----:B------:R-:W-:-:S07]  /*35e0*/  IMAD R10, R11, R22, RZ ;  /* 0x000000160b0a7224 */ /* 0x000fce00078e02ff */
.L_x_104:
[----:B------:R-:W-:Y:S05]  /*35f0*/  BSYNC B1 ;  /* 0x0000000000017941 */ /* 0x000fea0003800000 */
.L_x_103:
        /* <DEDUP_REMOVED lines=12> */
.L_x_106:
[----:B------:R-:W-:Y:S05]  /*36c0*/  BSYNC B1 ;  /* 0x0000000000017941 */ /* 0x000fea0003800000 */
.L_x_105:
[----:B-1----:R-:W-:Y:S01]  /*36d0*/  @!P4 IMAD R11, R60, R23, R10 ;  /* 0x000000173c0bc224 */ /* 0x002fe200078e020a */
[----:B------:R-:W-:Y:S04]  /*36e0*/  BSSY B1, `(.L_x_107) ;  /* 0x0000006000017945 */ /* 0x000fe80003800000 */
[----:B------:R1:W-:Y:S01]  /*36f0*/  @!P4 STG.E.U8 desc[UR38][R4.64+0x48], R11 ;  /* 0x0000480b0400c986 */ /* 0x0003e2000c101126 */
[----:B------:R-:W-:Y:S05]  /*3700*/  @P3 BRA `(.L_x_108) ;  /* 0x00000000000c3947 */ /* 0x000fea0003800000 */
[----:B------:R-:W1:Y:S02]  /*3710*/  LDG.E.U8 R160, desc[UR38][R2.64+0x49] ;  /* 0x0000492602a07981 */ /* 0x000e64000c1e1100 */
[----:B-1----:R-:W-:-:S05]  /*3720*/  PRMT R11, R160, 0x8880, RZ ;  /* 0x00008880a00b7816 */ /* 0x002fca00000000ff */
[----:B------:R-:W-:-:S07]  /*3730*/  IMAD R10, R11, R22, RZ ;  /* 0x000000160b0a7224 */ /* 0x000fce00078e02ff */
.L_x_108:
[----:B------:R-:W-:Y:S05]  /*3740*/  BSYNC B1 ;  /* 0x0000000000017941 */ /* 0x000fea0003800000 */
.L_x_107:
[----:B------:R-:W-:Y:S01]  /*3750*/  @!P3 IMAD R61, R61, R23, R10 ;  /* 0x000000173d3db224 */ /* 0x000fe200078e020a */
[----:B------:R-:W-:Y:S04]  /*3760*/  BSSY B1, `(.L_x_109) ;  /* 0x0000006000017945 */ /* 0x000fe80003800000 */
[----:B------:R0:W-:Y:S01]  /*3770*/  @!P3 STG.E.U8 desc[UR38][R4.64+0x49], R61 ;  /* 0x0000493d0400b986 */ /* 0x0001e2000c101126 */
[----:B------:R-:W-:Y:S05]  /*3780*/  @P5 BRA `(.L_x_110) ;  /* 0x00000000000c5947 */ /* 0x000fea0003800000 */
[----:B------:R-:W1:Y:S02]  /*3790*/  LDG.E.U8 R160, desc[UR38][R8.64+0x48] ;  /* 0x0000482608a07981 */ /* 0x000e64000c1e1100 */
[----:B-1----:R-:W-:-:S05]  /*37a0*/  PRMT R11, R160, 0x8880, RZ ;  /* 0x00008880a00b7816 */ /* 0x002fca00000000ff */
[----:B------:R-:W-:-:S07]  /*37b0*/  IMAD R10, R11, R22, RZ ;  /* 0x000000160b0a7224 */ /* 0x000fce00078e02ff */
.L_x_110:
[----:B------:R-:W-:Y:S05]  /*37c0*/  BSYNC B1 ;  /* 0x0000000000017941 */ /* 0x000fea0003800000 */
.L_x_109:
[----:B-1----:R-:W-:Y:S01]  /*37d0*/  @!P5 IMAD R11, R62, R23, R10 ;  /* 0x000000173e0bd224 */ /* 0x002fe200078e020a */
[----:B------:R-:W-:Y:S04]  /*37e0*/  BSSY B1, `(.L_x_111) ;  /* 0x0000006000017945 */ /* 0x000fe80003800000 */
[----:B------:R1:W-:Y:S01]  /*37f0*/  @!P5 STG.E.U8 desc[UR38][R6.64+0x48], R11 ;  /* 0x0000480b0600d986 */ /* 0x0003e2000c101126 */
[----:B------:R-:W-:Y:S05]  /*3800*/  @P6 BRA `(.L_x_112) ;  /* 0x00000000000c6947 */ /* 0x000fea0003800000 */
[----:B------:R-:W1:Y:S02]  /*3810*/  LDG.E.U8 R160, desc[UR38][R8.64+0x49] ;  /* 0x0000492608a07981 */ /* 0x000e64000c1e1100 */
[----:B-1----:R-:W-:-:S05]  /*3820*/  PRMT R11, R160, 0x8880, RZ ;  /* 0x00008880a00b7816 */ /* 0x002fca00000000ff */
[----:B------:R-:W-:-:S07]  /*3830*/  IMAD R10, R11, R22, RZ ;  /* 0x000000160b0a7224 */ /* 0x000fce00078e02ff */
.L_x_112:
[----:B------:R-:W-:Y:S05]  /*3840*/  BSYNC B1 ;  /* 0x0000000000017941 */ /* 0x000fea0003800000 */
.L_x_111:
[----:B------:R-:W-:Y:S01]  /*3850*/  @!P6 IMAD R63, R63, R23, R10 ;  /* 0x000000173f3fe224 */ /* 0x000fe200078e020a */
[----:B------:R-:W-:Y:S04]  /*3860*/  BSSY B1, `(.L_x_113) ;  /* 0x0000006000017945 */ /* 0x000fe80003800000 */
[----:B------:R0:W-:Y:S01]  /*3870*/  @!P6 STG.E.U8 desc[UR38][R6.64+0x49], R63 ;  /* 0x0000493f0600e986 */ /* 0x0001e2000c101126 */
[----:B------:R-:W-:Y:S05]  /*3880*/  @P2 BRA `(.L_x_114) ;  /* 0x00000000000c2947 */ /* 0x000fea0003800000 */
[----:B------:R-:W1:Y:S02]  /*3890*/  LDG.E.U8 R160, desc[UR38][R2.64+0x50] ;  /* 0x0000502602a07981 */ /* 0x000e64000c1e1100 */
[----:B-1----:R-:W-:-:S05]  /*38a0*/  PRMT R11, R160, 0x8880, RZ ;  /* 0x00008880a00b7816 */ /* 0x002fca00000000ff */
[----:B------:R-:W-:-:S07]  /*38b0*/  IMAD R10, R11, R22, RZ ;  /* 0x000000160b0a7224 */ /* 0x000fce00078e02ff */
.L_x_114:
[----:B------:R-:W-:Y:S05]  /*38c0*/  BSYNC B1 ;  /* 0x0000000000017941 */ /* 0x000fea0003800000 */
.L_x_113:
        /* <DEDUP_REMOVED lines=12> */
.L_x_116:
[----:B------:R-:W-:Y:S05]  /*3990*/  BSYNC B1 ;  /* 0x0000000000017941 */ /* 0x000fea0003800000 */
.L_x_115:
[----:B------:R-:W-:Y:S01]  /*39a0*/  @!P4 IMAD R65, R65, R23, R10 ;  /* 0x000000174141c224 */ /* 0x000fe200078e020a */
[----:B------:R-:W-:Y:S04]  /*39b0*/  BSSY B1, `(.L_x_117) ;  /* 0x0000006000017945 */ /* 0x000fe80003800000 */
[----:B------:R0:W-:Y:S01]  /*39c0*/  @!P4 STG.E.U8 desc[UR38][R4.64+0x51], R65 ;  /* 0x000051410400c986 */ /* 0x0001e2000c101126 */
[----:B------:R-:W-:Y:S05]  /*39d0*/  @P3 BRA `(.L_x_118) ;  /* 0x00000000000c3947 */ /* 0x000fea0003800000 */
[----:B------:R-:W1:Y:S02]  /*39e0*/  LDG.E.U8 R160, desc[UR38][R8.64+0x50] ;  /* 0x0000502608a07981 */ /* 0x000e64000c1e1100 */
[----:B-1----:R-:W-:-:S05]  /*39f0*/  PRMT R11, R160, 0x8880, RZ ;  /* 0x00008880a00b7816 */ /* 0x002fca00000000ff */
[----:B------:R-:W-:-:S07]  /*3a00*/  IMAD R10, R11, R22, RZ ;  /* 0x000000160b0a7224 */ /* 0x000fce00078e02ff */
.L_x_118:
[----:B------:R-:W-:Y:S05]  /*3a10*/  BSYNC B1 ;  /* 0x0000000000017941 */ /* 0x000fea0003800000 */
.L_x_117:
[----:B-1----:R-:W-:Y:S01]  /*3a20*/  @!P3 IMAD R11, R66, R23, R10 ;  /* 0x00000017420bb224 */ /* 0x002fe200078e020a */
[----:B------:R-:W-:Y:S04]  /*3a30*/  BSSY B1, `(.L_x_119) ;  /* 0x0000006000017945 */ /* 0x000fe80003800000 */
[----:B------:R1:W-:Y:S01]  /*3a40*/  @!P3 STG.E.U8 desc[UR38][R6.64+0x50], R11 ;  /* 0x0000500b0600b986 */ /* 0x0003e2000c101126 */
[----:B------:R-:W-:Y:S05]  /*3a50*/  @P5 BRA `(.L_x_120) ;  /* 0x00000000000c5947 */ /* 0x000fea0003800000 */
[----:B------:R-:W1:Y:S02]  /*3a60*/  LDG.E.U8 R160, desc[UR38][R8.64+0x51] ;  /* 0x0000512608a07981 */ /* 0x000e64000c1e1100 */
[----:B-1----:R-:W-:-:S05]  /*3a70*/  PRMT R11, R160, 0x8880, RZ ;  /* 0x00008880a00b7816 */ /* 0x002fca00000000ff */
[----:B------:R-:W-:-:S07]  /*3a80*/  IMAD R10, R11, R22, RZ ;  /* 0x000000160b0a7224 */ /* 0x000fce00078e02ff */
.L_x_120:
[----:B------:R-:W-:Y:S05]  /*3a90*/  BSYNC B1 ;  /* 0x0000000000017941 */ /* 0x000fea0003800000 */
.L_x_119:
[----:B------:R-:W-:Y:S01]  /*3aa0*/  @!P5 IMAD R67, R67, R23, R10 ;  /* 0x000000174343d224 */ /* 0x000fe200078e020a */
[----:B------:R-:W-:Y:S04]  /*3ab0*/  BSSY B1, `(.L_x_121) ;  /* 0x0000006000017945 */ /* 0x000fe80003800000 */
[----:B------:R0:W-:Y:S01]  /*3ac0*/  @!P5 STG.E.U8 desc[UR38][R6.64+0x51], R67 ;  /* 0x000051430600d986 */ /* 0x0001e2000c101126 */
[----:B------:R-:W-:Y:S05]  /*3ad0*/  @P6 BRA `(.L_x_122) ;  /* 0x00000000000c6947 */ /* 0x000fea0003800000 */
[----:B------:R-:W1:Y:S02]  /*3ae0*/  LDG.E.U8 R160, desc[UR38][R2.64+0x58] ;  /* 0x0000582602a07981 */ /* 0x000e64000c1e1100 */
[----:B-1----:R-:W-:-:S05]  /*3af0*/  PRMT R11, R160, 0x8880, RZ ;  /* 0x00008880a00b7816 */ /* 0x002fca00000000ff */
[----:B------:R-:W-:-:S07]  /*3b00*/  IMAD R10, R11, R22, RZ ;  /* 0x000000160b0a7224 */ /* 0x000fce00078e02ff */
.L_x_122:
[----:B------:R-:W-:Y:S05]  /*3b10*/  BSYNC B1 ;  /* 0x0000000000017941 */ /* 0x000fea0003800000 */
.L_x_121:
[----:B-1----:R-:W-:Y:S01]  /*3b20*/  @!P6 IMAD R11, R68, R23, R10 ;  /* 0x00000017440be224 */ /* 0x002fe200078e020a */
[----:B------:R-:W-:Y:S04]  /*3b30*/  BSSY B1, `(.L_x_123) ;  /* 0x0000006000017945 */ /* 0x000fe80003800000 */
[----:B------:R1:W-:Y:S01]  /*3b40*/  @!P6 STG.E.U8 desc[UR38][R4.64+0x58], R11 ;  /* 0x0000580b0400e986 */ /* 0x0003e2000c101126 */
[----:B------:R-:W-:Y:S05]  /*3b50*/  @P2 BRA `(.L_x_124) ;  /* 0x00000000000c2947 */ /* 0x000fea0003800000 */
[----:B------:R-:W1:Y:S02]  /*3b60*/  LDG.E.U8 R160, desc[UR38][R2.64+0x59] ;  /* 0x0000592602a07981 */ /* 0x000e64000c1e1100 */
[----:B-1----:R-:W-:-:S05]  /*3b70*/  PRMT R11, R160, 0x8880, RZ ;  /* 0x00008880a00b7816 */ /* 0x002fca00000000ff */
[----:B------:R-:W-:-:S07]  /*3b80*/  IMAD R10, R11, R22, RZ ;  /* 0x000000160b0a7224 */ /* 0x000fce00078e02ff */
.L_x_124:
[----:B------:R-:W-:Y:S05]  /*3b90*/  BSYNC B1 ;  /* 0x0000000000017941 */ /* 0x000fea0003800000 */
.L_x_123:
        /* <DEDUP_REMOVED lines=12> */
.L_x_126:
[----:B------:R-:W-:Y:S05]  /*3c60*/  BSYNC B1 ;  /* 0x0000000000017941 */ /* 0x000fea0003800000 */
.L_x_125:
[----:B-1----:R-:W-:Y:S01]  /*3c70*/  @!P4 IMAD R11, R70, R23, R10 ;  /* 0x00000017460bc224 */ /* 0x002fe200078e020a */
[----:B------:R-:W-:Y:S04]  /*3c80*/  BSSY B1, `(.L_x_127) ;  /* 0x0000006000017945 */ /* 0x000fe80003800000 */
[----:B------:R1:W-:Y:S01]  /*3c90*/  @!P4 STG.E.U8 desc[UR38][R6.64+0x58], R11 ;  /* 0x0000580b0600c986 */ /* 0x0003e2000c101126 */
[----:B------:R-:W-:Y:S05]  /*3ca0*/  @P3 BRA `(.L_x_128) ;  /* 0x00000000000c3947 */ /* 0x000fea0003800000 */
[----:B------:R-:W1:Y:S02]  /*3cb0*/  LDG.E.U8 R160, desc[UR38][R8.64+0x59] ;  /* 0x0000592608a07981 */ /* 0x000e64000c1e1100 */
[----:B-1----:R-:W-:-:S05]  /*3cc0*/  PRMT R11, R160, 0x8880, RZ ;  /* 0x00008880a00b7816 */ /* 0x002fca00000000ff */
[----:B------:R-:W-:-:S07]  /*3cd0*/  IMAD R10, R11, R22, RZ ;  /* 0x000000160b0a7224 */ /* 0x000fce00078e02ff */
.L_x_128:
[----:B------:R-:W-:Y:S05]  /*3ce0*/  BSYNC B1 ;  /* 0x0000000000017941 */ /* 0x000fea0003800000 */
.L_x_127:
[----:B------:R-:W-:Y:S01]  /*3cf0*/  @!P3 IMAD R71, R71, R23, R10 ;  /* 0x000000174747b224 */ /* 0x000fe200078e020a */
[----:B------:R-:W-:Y:S04]  /*3d00*/  BSSY B1, `(.L_x_129) ;  /* 0x0000006000017945 */ /* 0x000fe80003800000 */
[----:B------:R0:W-:Y:S01]  /*3d10*/  @!P3 STG.E.U8 desc[UR38][R6.64+0x59], R71 ;  /* 0x000059470600b986 */ /* 0x0001e2000c101126 */
[----:B------:R-:W-:Y:S05]  /*3d20*/  @P5 BRA `(.L_x_130) ;  /* 0x00000000000c5947 */ /* 0x000fea0003800000 */
[----:B------:R-:W1:Y:S02]  /*3d30*/  LDG.E.U8 R160, desc[UR38][R2.64+0x60] ;  /* 0x0000602602a07981 */ /* 0x000e64000c1e1100 */
[----:B-1----:R-:W-:-:S05]  /*3d40*/  PRMT R11, R160, 0x8880, RZ ;  /* 0x00008880a00b7816 */ /* 0x002fca00000000ff */
[----:B------:R-:W-:-:S07]  /*3d50*/  IMAD R10, R11, R22, RZ ;  /* 0x000000160b0a7224 */ /* 0x000fce00078e02ff */
.L_x_130:
[----:B------:R-:W-:Y:S05]  /*3d60*/  BSYNC B1 ;  /* 0x0000000000017941 */ /* 0x000fea0003800000 */
.L_x_129:
[----:B-1----:R-:W-:Y:S01]  /*3d70*/  @!P5 IMAD R11, R72, R23, R10 ;  /* 0x00000017480bd224 */ /* 0x002fe200078e020a */
[----:B------:R-:W-:Y:S04]  /*3d80*/  BSSY B1, `(.L_x_131) ;  /* 0x0000006000017945 */ /* 0x000fe80003800000 */
[----:B------:R1:W-:Y:S01]  /*3d90*/  @!P5 STG.E.U8 desc[UR38][R4.64+0x60], R11 ;  /* 0x0000600b0400d986 */ /* 0x0003e2000c101126 */
[----:B------:R-:W-:Y:S05]  /*3da0*/  @P6 BRA `(.L_x_132) ;  /* 0x00000000000c6947 */ /* 0x000fea0003800000 */
[----:B------:R-:W1:Y:S02]  /*3db0*/  LDG.E.U8 R160, desc[UR38][R2.64+0x61] ;  /* 0x0000612602a07981 */ /* 0x000e64000c1e1100 */
[----:B-1----:R-:W-:-:S05]  /*3dc0*/  PRMT R11, R160, 0x8880, RZ ;  /* 0x00008880a00b7816 */ /* 0x002fca00000000ff */
[----:B------:R-:W-:-:S07]  /*3dd0*/  IMAD R10, R11, R22, RZ ;  /* 0x000000160b0a7224 */ /* 0x000fce00078e02ff */
.L_x_132:
[----:B------:R-:W-:Y:S05]  /*3de0*/  BSYNC B1 ;  /* 0x0000000000017941 */ /* 0x000fea0003800000 */
.L_x_131:
[----:B------:R-:W-:Y:S01]  /*3df0*/  @!P6 IMAD R73, R73, R23, R10 ;  /* 0x000000174949e224 */ /* 0x000fe200078e020a */
[----:B------:R-:W-:Y:S04]  /*3e00*/  BSSY B1, `(.L_x_133) ;  /* 0x0000006000017945 */ /* 0x000fe80003800000 */
[----:B------:R0:W-:Y:S01]  /*3e10*/  @!P6 STG.E.U8 desc[UR38][R4.64+0x61], R73 ;  /* 0x000061490400e986 */ /* 0x0001e2000c101126 */
[----:B------:R-:W-:Y:S05]  /*3e20*/  @P2 BRA `(.L_x_134) ;  /* 0x00000000000c2947 */ /* 0x000fea0003800000 */
[----:B------:R-:W1:Y:S02]  /*3e30*/  LDG.E.U8 R160, desc[UR38][R8.64+0x60] ;  /* 0x0000602608a07981 */ /* 0x000e64000c1e1100 */
[----:B-1----:R-:W-:-:S05]  /*3e40*/  PRMT R11, R160, 0x8880, RZ ;  /* 0x00008880a00b7816 */ /* 0x002fca00000000ff */
[----:B------:R-:W-:-:S07]  /*3e50*/  IMAD R10, R11, R22, RZ ;  /* 0x000000160b0a7224 */ /* 0x000fce00078e02ff */
.L_x_134:
[----:B------:R-:W-:Y:S05]  /*3e60*/  BSYNC B1 ;  /* 0x0000000000017941 */ /* 0x000fea0003800000 */
.L_x_133:
        /* <DEDUP_REMOVED lines=12> */
.L_x_136:
[----:B------:R-:W-:Y:S05]  /*3f30*/  BSYNC B1 ;  /* 0x0000000000017941 */ /* 0x000fea0003800000 */
.L_x_135:
[----:B------:R-:W-:Y:S01]  /*3f40*/  @!P4 IMAD R75, R75, R23, R10 ;  /* 0x000000174b4bc224 */ /* 0x000fe200078e020a */
[----:B------:R-:W-:Y:S04]  /*3f50*/  BSSY B1, `(.L_x_137) ;  /* 0x0000006000017945 */ /* 0x000fe80003800000 */
[----:B------:R0:W-:Y:S01]  /*3f60*/  @!P4 STG.E.U8 desc[UR38][R6.64+0x61], R75 ;  /* 0x0000614b0600c986 */ /* 0x0001e2000c101126 */
[----:B------:R-:W-:Y:S05]  /*3f70*/  @P3 BRA `(.L_x_138) ;  /* 0x00000000000c3947 */ /* 0x000fea0003800000 */
[----:B------:R-:W1:Y:S02]  /*3f80*/  LDG.E.U8 R160, desc[UR38][R2.64+0x68] ;  /* 0x0000682602a07981 */ /* 0x000e64000c1e1100 */
[----:B-1----:R-:W-:-:S05]  /*3f90*/  PRMT R11, R160, 0x8880, RZ ;  /* 0x00008880a00b7816 */ /* 0x002fca00000000ff */
[----:B------:R-:W-:-:S07]  /*3fa0*/  IMAD R10, R11, R22, RZ ;  /* 0x000000160b0a7224 */ /* 0x000fce00078e02ff */
.L_x_138:
[----:B------:R-:W-:Y:S05]  /*3fb0*/  BSYNC B1 ;  /* 0x0000000000017941 */ /* 0x000fea0003800000 */
.L_x_137:
[----:B-1----:R-:W-:Y:S01]  /*3fc0*/  @!P3 IMAD R11, R76, R23, R10 ;  /* 0x000000174c0bb224 */ /* 0x002fe200078e020a */
[----:B------:R-:W-:Y:S04]  /*3fd0*/  BSSY B1, `(.L_x_139) ;  /* 0x0000006000017945 */ /* 0x000fe80003800000 */
[----:B------:R1:W-:Y:S01]  /*3fe0*/  @!P3 STG.E.U8 desc[UR38][R4.64+0x68], R11 ;  /* 0x0000680b0400b986 */ /* 0x0003e2000c101126 */
[----:B------:R-:W-:Y:S05]  /*3ff0*/  @P5 BRA `(.L_x_140) ;  /* 0x00000000000c5947 */ /* 0x000fea0003800000 */
[----:B------:R-:W1:Y:S02]  /*4000*/  LDG.E.U8 R160, desc[UR38][R2.64+0x69] ;  /* 0x0000692602a07981 */ /* 0x000e64000c1e1100 */
[----:B-1----:R-:W-:-:S05]  /*4010*/  PRMT R11, R160, 0x8880, RZ ;  /* 0x00008880a00b7816 */ /* 0x002fca00000000ff */
[----:B------:R-:W-:-:S07]  /*4020*/  IMAD R10, R11, R22, RZ ;  /* 0x000000160b0a7224 */ /* 0x000fce00078e02ff */
.L_x_140:
[----:B------:R-:W-:Y:S05]  /*4030*/  BSYNC B1 ;  /* 0x0000000000017941 */ /* 0x000fea0003800000 */
.L_x_139:
[----:B------:R-:W-:Y:S01]  /*4040*/  @!P5 IMAD R77, R77, R23, R10 ;  /* 0x000000174d4dd224 */ /* 0x000fe200078e020a */
[----:B------:R-:W-:Y:S04]  /*4050*/  BSSY B1, `(.L_x_141) ;  /* 0x0000006000017945 */ /* 0x000fe80003800000 */
[----:B------:R0:W-:Y:S01]  /*4060*/  @!P5 STG.E.U8 desc[UR38][R4.64+0x69], R77 ;  /* 0x0000694d0400d986 */ /* 0x0001e2000c101126 */
[----:B------:R-:W-:Y:S05]  /*4070*/  @P6 BRA `(.L_x_142) ;  /* 0x00000000000c6947 */ /* 0x000fea0003800000 */
[----:B------:R-:W1:Y:S02]  /*4080*/  LDG.E.U8 R160, desc[UR38][R8.64+0x68] ;  /* 0x0000682608a07981 */ /* 0x000e64000c1e1100 */
[----:B-1----:R-:W-:-:S05]  /*4090*/  PRMT R11, R160, 0x8880, RZ ;  /* 0x00008880a00b7816 */ /* 0x002fca00000000ff */
[----:B------:R-:W-:-:S07]  /*40a0*/  IMAD R10, R11, R22, RZ ;  /* 0x000000160b0a7224 */ /* 0x000fce00078e02ff */
.L_x_142:
[----:B------:R-:W-:Y:S05]  /*40b0*/  BSYNC B1 ;  /* 0x0000000000017941 */ /* 0x000fea0003800000 */
.L_x_141:
[----:B-1----:R-:W-:Y:S01]  /*40c0*/  @!P6 IMAD R11, R78, R23, R10 ;  /* 0x000000174e0be224 */ /* 0x002fe200078e020a */
[----:B------:R-:W-:Y:S04]  /*40d0*/  BSSY B1, `(.L_x_143) ;  /* 0x0000006000017945 */ /* 0x000fe80003800000 */
[----:B------:R1:W-:Y:S01]  /*40e0*/  @!P6 STG.E.U8 desc[UR38][R6.64+0x68], R11 ;  /* 0x0000680b0600e986 */ /* 0x0003e2000c101126 */
[----:B------:R-:W-:Y:S05]  /*40f0*/  @P2 BRA `(.L_x_144) ;  /* 0x00000000000c2947 */ /* 0x000fea0003800000 */
[----:B------:R-:W1:Y:S02]  /*4100*/  LDG.E.U8 R160, desc[UR38][R8.64+0x69] ;  /* 0x0000692608a07981 */ /* 0x000e64000c1e1100 */
[----:B-1----:R-:W-:-:S05]  /*4110*/  PRMT R11, R160, 0x8880, RZ ;  /* 0x00008880a00b7816 */ /* 0x002fca00000000ff */
[----:B------:R-:W-:-:S07]  /*4120*/  IMAD R10, R11, R22, RZ ;  /* 0x000000160b0a7224 */ /* 0x000fce00078e02ff */
.L_x_144:
[----:B------:R-:W-:Y:S05]  /*4130*/  BSYNC B1 ;  /* 0x0000000000017941 */ /* 0x000fea0003800000 */
.L_x_143:
        /* <DEDUP_REMOVED lines=12> */
.L_x_146:
[----:B------:R-:W-:Y:S05]  /*4200*/  BSYNC B1 ;  /* 0x0000000000017941 */ /* 0x000fea0003800000 */
.L_x_145:
[----:B-1----:R-:W-:Y:S01]  /*4210*/  @!P4 IMAD R11, R80, R23, R10 ;  /* 0x00000017500bc224 */ /* 0x002fe200078e020a */
[----:B------:R-:W-:Y:S04]  /*4220*/  BSSY B1, `(.L_x_147) ;  /* 0x0000006000017945 */ /* 0x000fe80003800000 */
[----:B------:R1:W-:Y:S01]  /*4230*/  @!P4 STG.E.U8 desc[UR38][R4.64+0x70], R11 ;  /* 0x0000700b0400c986 */ /* 0x0003e2000c101126 */
[----:B------:R-:W-:Y:S05]  /*4240*/  @P3 BRA `(.L_x_148) ;  /* 0x00000000000c3947 */ /* 0x000fea0003800000 */
[----:B------:R-:W1:Y:S02]  /*4250*/  LDG.E.U8 R160, desc[UR38][R2.64+0x71] ;  /* 0x0000712602a07981 */ /* 0x000e64000c1e1100 */
[----:B-1----:R-:W-:-:S05]  /*4260*/  PRMT R11, R160, 0x8880, RZ ;  /* 0x00008880a00b7816 */ /* 0x002fca00000000ff */
[----:B------:R-:W-:-:S07]  /*4270*/  IMAD R10, R11, R22, RZ ;  /* 0x000000160b0a7224 */ /* 0x000fce00078e02ff */
.L_x_148:
[----:B------:R-:W-:Y:S05]  /*4280*/  BSYNC B1 ;  /* 0x0000000000017941 */ /* 0x000fea0003800000 */
.L_x_147:
[----:B------:R-:W-:Y:S01]  /*4290*/  @!P3 IMAD R81, R81, R23, R10 ;  /* 0x000000175151b224 */ /* 0x000fe200078e020a */
[----:B------:R-:W-:Y:S04]  /*42a0*/  BSSY B1, `(.L_x_149) ;  /* 0x0000006000017945 */ /* 0x000fe80003800000 */
[----:B------:R0:W-:Y:S01]  /*42b0*/  @!P3 STG.E.U8 desc[UR38][R4.64+0x71], R81 ;  /* 0x000071510400b986 */ /* 0x0001e2000c101126 */
[----:B------:R-:W-:Y:S05]  /*42c0*/  @P5 BRA `(.L_x_150) ;  /* 0x00000000000c5947 */ /* 0x000fea0003800000 */
[----:B------:R-:W1:Y:S02]  /*42d0*/  LDG.E.U8 R160, desc[UR38][R8.64+0x70] ;  /* 0x0000702608a07981 */ /* 0x000e64000c1e1100 */
[----:B-1----:R-:W-:-:S05]  /*42e0*/  PRMT R11, R160, 0x8880, RZ ;  /* 0x00008880a00b7816 */ /* 0x002fca00000000ff */
[----:B------:R-:W-:-:S07]  /*42f0*/  IMAD R10, R11, R22, RZ ;  /* 0x000000160b0a7224 */ /* 0x000fce00078e02ff */
.L_x_150:
[----:B------:R-:W-:Y:S05]  /*4300*/  BSYNC B1 ;  /* 0x0000000000017941 */ /* 0x000fea0003800000 */
.L_x_149:
[----:B-1----:R-:W-:Y:S01]  /*4310*/  @!P5 IMAD R11, R82, R23, R10 ;  /* 0x00000017520bd224 */ /* 0x002fe200078e020a */
[----:B------:R-:W-:Y:S04]  /*4320*/  BSSY B1, `(.L_x_151) ;  /* 0x0000006000017945 */ /* 0x000fe80003800000 */
[----:B------:R1:W-:Y:S01]  /*4330*/  @!P5 STG.E.U8 desc[UR38][R6.64+0x70], R11 ;  /* 0x0000700b0600d986 */ /* 0x0003e2000c101126 */
[----:B------:R-:W-:Y:S05]  /*4340*/  @P6 BRA `(.L_x_152) ;  /* 0x00000000000c6947 */ /* 0x000fea0003800000 */
[----:B------:R-:W1:Y:S02]  /*4350*/  LDG.E.U8 R160, desc[UR38][R8.64+0x71] ;  /* 0x0000712608a07981 */ /* 0x000e64000c1e1100 */
[----:B-1----:R-:W-:-:S05]  /*4360*/  PRMT R11, R160, 0x8880, RZ ;  /* 0x00008880a00b7816 */ /* 0x002fca00000000ff */
[----:B------:R-:W-:-:S07]  /*4370*/  IMAD R10, R11, R22, RZ ;  /* 0x000000160b0a7224 */ /* 0x000fce00078e02ff */
.L_x_152:
[----:B------:R-:W-:Y:S05]  /*4380*/  BSYNC B1 ;  /* 0x0000000000017941 */ /* 0x000fea0003800000 */
.L_x_151:
[----:B------:R-:W-:Y:S01]  /*4390*/  @!P6 IMAD R83, R83, R23, R10 ;  /* 0x000000175353e224 */ /* 0x000fe200078e020a */
[----:B------:R-:W-:Y:S04]  /*43a0*/  BSSY B1, `(.L_x_153) ;  /* 0x0000006000017945 */ /* 0x000fe80003800000 */
[----:B------:R0:W-:Y:S01]  /*43b0*/  @!P6 STG.E.U8 desc[UR38][R6.64+0x71], R83 ;  /* 0x000071530600e986 */ /* 0x0001e2000c101126 */
[----:B------:R-:W-:Y:S05]  /*43c0*/  @P2 BRA `(.L_x_154) ;  /* 0x00000000000c2947 */ /* 0x000fea0003800000 */
[----:B------:R-:W1:Y:S02]  /*43d0*/  LDG.E.U8 R160, desc[UR38][R2.64+0x78] ;  /* 0x0000782602a07981 */ /* 0x000e64000c1e1100 */
[----:B-1----:R-:W-:-:S05]  /*43e0*/  PRMT R11, R160, 0x8880, RZ ;  /* 0x00008880a00b7816 */ /* 0x002fca00000000ff */
[----:B------:R-:W-:-:S07]  /*43f0*/  IMAD R10, R11, R22, RZ ;  /* 0x000000160b0a7224 */ /* 0x000fce00078e02ff */
.L_x_154:
[----:B------:R-:W-:Y:S05]  /*4400*/  BSYNC B1 ;  /* 0x0000000000017941 */ /* 0x000fea0003800000 */
.L_x_153:
        /* <DEDUP_REMOVED lines=12> */
.L_x_156:
[----:B------:R-:W-:Y:S05]  /*44d0*/  BSYNC B1 ;  /* 0x0000000000017941 */ /* 0x000fea0003800000 */
.L_x_155:
[----:B------:R-:W-:Y:S01]  /*44e0*/  @!P4 IMAD R85, R85, R23, R10 ;  /* 0x000000175555c224 */ /* 0x000fe200078e020a */
[----:B------:R-:W-:Y:S04]  /*44f0*/  BSSY B1, `(.L_x_157) ;  /* 0x0000006000017945 */ /* 0x000fe80003800000 */
[----:B------:R0:W-:Y:S01]  /*4500*/  @!P4 STG.E.U8 desc[UR38][R4.64+0x79], R85 ;  /* 0x000079550400c986 */ /* 0x0001e2000c101126 */
[----:B------:R-:W-:Y:S05]  /*4510*/  @P3 BRA `(.L_x_158) ;  /* 0x00000000000c3947 */ /* 0x000fea0003800000 */
[----:B------:R-:W1:Y:S02]  /*4520*/  LDG.E.U8 R160, desc[UR38][R8.64+0x78] ;  /* 0x0000782608a07981 */ /* 0x000e64000c1e1100 */
[----:B-1----:R-:W-:-:S05]  /*4530*/  PRMT R11, R160, 0x8880, RZ ;  /* 0x00008880a00b7816 */ /* 0x002fca00000000ff */
[----:B------:R-:W-:-:S07]  /*4540*/  IMAD R10, R11, R22, RZ ;  /* 0x000000160b0a7224 */ /* 0x000fce00078e02ff */
.L_x_158:
[----:B------:R-:W-:Y:S05]  /*4550*/  BSYNC B1 ;  /* 0x0000000000017941 */ /* 0x000fea0003800000 */
.L_x_157:
[----:B-1----:R-:W-:Y:S01]  /*4560*/  @!P3 IMAD R11, R86, R23, R10 ;  /* 0x00000017560bb224 */ /* 0x002fe200078e020a */
[----:B------:R-:W-:Y:S04]  /*4570*/  BSSY B1, `(.L_x_159) ;  /* 0x0000006000017945 */ /* 0x000fe80003800000 */
[----:B------:R1:W-:Y:S01]  /*4580*/  @!P3 STG.E.U8 desc[UR38][R6.64+0x78], R11 ;  /* 0x0000780b0600b986 */ /* 0x0003e2000c101126 */
[----:B------:R-:W-:Y:S05]  /*4590*/  @P5 BRA `(.L_x_160) ;  /* 0x00000000000c5947 */ /* 0x000fea0003800000 */
[----:B------:R-:W1:Y:S02]  /*45a0*/  LDG.E.U8 R160, desc[UR38][R8.64+0x79] ;  /* 0x0000792608a07981 */ /* 0x000e64000c1e1100 */
[----:B-1----:R-:W-:-:S05]  /*45b0*/  PRMT R11, R160, 0x8880, RZ ;  /* 0x00008880a00b7816 */ /* 0x002fca00000000ff */
[----:B------:R-:W-:-:S07]  /*45c0*/  IMAD R10, R11, R22, RZ ;  /* 0x000000160b0a7224 */ /* 0x000fce00078e02ff */
.L_x_160:
[----:B------:R-:W-:Y:S05]  /*45d0*/  BSYNC B1 ;  /* 0x0000000000017941 */ /* 0x000fea0003800000 */
.L_x_159:
[----:B------:R-:W-:Y:S01]  /*45e0*/  @!P5 IMAD R87, R87, R23, R10 ;  /* 0x000000175757d224 */ /* 0x000fe200078e020a */
[----:B------:R-:W-:Y:S04]  /*45f0*/  BSSY B1, `(.L_x_161) ;  /* 0x0000006000017945 */ /* 0x000fe80003800000 */
[----:B------:R0:W-:Y:S01]  /*4600*/  @!P5 STG.E.U8 desc[UR38][R6.64+0x79], R87 ;  /* 0x000079570600d986 */ /* 0x0001e2000c101126 */
[----:B------:R-:W-:Y:S05]  /*4610*/  @P6 BRA `(.L_x_162) ;  /* 0x00000000000c6947 */ /* 0x000fea0003800000 */
[----:B------:R-:W1:Y:S02]  /*4620*/  LDG.E.U8 R160, desc[UR38][R2.64+0x80] ;  /* 0x0000802602a07981 */ /* 0x000e64000c1e1100 */
[----:B-1----:R-:W-:-:S05]  /*4630*/  PRMT R11, R160, 0x8880, RZ ;  /* 0x00008880a00b7816 */ /* 0x002fca00000000ff */
[----:B------:R-:W-:-:S07]  /*4640*/  IMAD R10, R11, R22, RZ ;  /* 0x000000160b0a7224 */ /* 0x000fce00078e02ff */
.L_x_162:
[----:B------:R-:W-:Y:S05]  /*4650*/  BSYNC B1 ;  /* 0x0000000000017941 */ /* 0x000fea0003800000 */
.L_x_161:
[----:B-1----:R-:W-:Y:S01]  /*4660*/  @!P6 IMAD R11, R88, R23, R10 ;  /* 0x00000017580be224 */ /* 0x002fe200078e020a */
[----:B------:R-:W-:Y:S04]  /*4670*/  BSSY B1, `(.L_x_163) ;  /* 0x0000006000017945 */ /* 0x000fe80003800000 */
[----:B------:R1:W-:Y:S01]  /*4680*/  @!P6 STG.E.U8 desc[UR38][R4.64+0x80], R11 ;  /* 0x0000800b0400e986 */ /* 0x0003e2000c101126 */
[----:B------:R-:W-:Y:S05]  /*4690*/  @P2 BRA `(.L_x_164) ;  /* 0x00000000000c2947 */ /* 0x000fea0003800000 */
[----:B------:R-:W1:Y:S02]  /*46a0*/  LDG.E.U8 R160, desc[UR38][R2.64+0x81] ;  /* 0x0000812602a07981 */ /* 0x000e64000c1e1100 */
[----:B-1----:R-:W-:-:S05]  /*46b0*/  PRMT R11, R160, 0x8880, RZ ;  /* 0x00008880a00b7816 */ /* 0x002fca00000000ff */
[----:B------:R-:W-:-:S07]  /*46c0*/  IMAD R10, R11, R22, RZ ;  /* 0x000000160b0a7224 */ /* 0x000fce00078e02ff */
.L_x_164:
[----:B------:R-:W-:Y:S05]  /*46d0*/  BSYNC B1 ;  /* 0x0000000000017941 */ /* 0x000fea0003800000 */
.L_x_163:
        /* <DEDUP_REMOVED lines=12> */
.L_x_166:
[----:B------:R-:W-:Y:S05]  /*47a0*/  BSYNC B1 ;  /* 0x0000000000017941 */ /* 0x000fea0003800000 */
.L_x_165:
[----:B-1----:R-:W-:Y:S01]  /*47b0*/  @!P4 IMAD R11, R90, R23, R10 ;  /* 0x000000175a0bc224 */ /* 0x002fe200078e020a */
[----:B------:R-:W-:Y:S04]  /*47c0*/  BSSY B1, `(.L_x_167) ;  /* 0x0000006000017945 */ /* 0x000fe80003800000 */
[----:B------:R1:W-:Y:S01]  /*47d0*/  @!P4 STG.E.U8 desc[UR38][R6.64+0x80], R11 ;  /* 0x0000800b0600c986 */ /* 0x0003e2000c101126 */
[----:B------:R-:W-:Y:S05]  /*47e0*/  @P3 BRA `(.L_x_168) ;  /* 0x00000000000c3947 */ /* 0x000fea0003800000 */
[----:B------:R-:W1:Y:S02]  /*47f0*/  LDG.E.U8 R160, desc[UR38][R8.64+0x81] ;  /* 0x0000812608a07981 */ /* 0x000e64000c1e1100 */
[----:B-1----:R-:W-:-:S05]  /*4800*/  PRMT R11, R160, 0x8880, RZ ;  /* 0x00008880a00b7816 */ /* 0x002fca00000000ff */
[----:B------:R-:W-:-:S07]  /*4810*/  IMAD R10, R11, R22, RZ ;  /* 0x000000160b0a7224 */ /* 0x000fce00078e02ff */
.L_x_168:
[----:B------:R-:W-:Y:S05]  /*4820*/  BSYNC B1 ;  /* 0x0000000000017941 */ /* 0x000fea0003800000 */
.L_x_167:
[----:B------:R-:W-:Y:S01]  /*4830*/  @!P3 IMAD R91, R91, R23, R10 ;  /* 0x000000175b5bb224 */ /* 0x000fe200078e020a */
[----:B------:R-:W-:Y:S04]  /*4840*/  BSSY B1, `(.L_x_169) ;  /* 0x0000006000017945 */ /* 0x000fe80003800000 */
[----:B------:R0:W-:Y:S01]  /*4850*/  @!P3 STG.E.U8 desc[UR38][R6.64+0x81], R91 ;  /* 0x0000815b0600b986 */ /* 0x0001e2000c101126 */
[----:B------:R-:W-:Y:S05]  /*4860*/  @P5 BRA `(.L_x_170) ;  /* 0x00000000000c5947 */ /* 0x000fea0003800000 */
[----:B------:R-:W1:Y:S02]  /*4870*/  LDG.E.U8 R160, desc[UR38][R2.64+0x88] ;  /* 0x0000882602a07981 */ /* 0x000e64000c1e1100 */
[----:B-1----:R-:W-:-:S05]  /*4880*/  PRMT R11, R160, 0x8880, RZ ;  /* 0x00008880a00b7816 */ /* 0x002fca00000000ff */
[----:B------:R-:W-:-:S07]  /*4890*/  IMAD R10, R11, R22, RZ ;  /* 0x000000160b0a7224 */ /* 0x000fce00078e02ff */
.L_x_170:
[----:B------:R-:W-:Y:S05]  /*48a0*/  BSYNC B1 ;  /* 0x0000000000017941 */ /* 0x000fea0003800000 */
.L_x_169:
[----:B-1----:R-:W-:Y:S01]  /*48b0*/  @!P5 IMAD R11, R92, R23, R10 ;  /* 0x000000175c0bd224 */ /* 0x002fe200078e020a */
[----:B------:R-:W-:Y:S04]  /*48c0*/  BSSY B1, `(.L_x_171) ;  /* 0x0000006000017945 */ /* 0x000fe80003800000 */
[----:B------:R1:W-:Y:S01]  /*48d0*/  @!P5 STG.E.U8 desc[UR38][R4.64+0x88], R11 ;  /* 0x0000880b0400d986 */ /* 0x0003e2000c101126 */
[----:B------:R-:W-:Y:S05]  /*48e0*/  @P6 BRA `(.L_x_172) ;  /* 0x00000000000c6947 */ /* 0x000fea0003800000 */
[----:B------:R-:W1:Y:S02]  /*48f0*/  LDG.E.U8 R160, desc[UR38][R2.64+0x89] ;  /* 0x0000892602a07981 */ /* 0x000e64000c1e1100 */
[----:B-1----:R-:W-:-:S05]  /*4900*/  PRMT R11, R160, 0x8880, RZ ;  /* 0x00008880a00b7816 */ /* 0x002fca00000000ff */
[----:B------:R-:W-:-:S07]  /*4910*/  IMAD R10, R11, R22, RZ ;  /* 0x000000160b0a7224 */ /* 0x000fce00078e02ff */
.L_x_172:
[----:B------:R-:W-:Y:S05]  /*4920*/  BSYNC B1 ;  /* 0x0000000000017941 */ /* 0x000fea0003800000 */
.L_x_171:
[----:B------:R-:W-:Y:S01]  /*4930*/  @!P6 IMAD R93, R93, R23, R10 ;  /* 0x000000175d5de224 */ /* 0x000fe200078e020a */
[----:B------:R-:W-:Y:S04]  /*4940*/  BSSY B1, `(.L_x_173) ;  /* 0x0000006000017945 */ /* 0x000fe80003800000 */
[----:B------:R0:W-:Y:S01]  /*4950*/  @!P6 STG.E.U8 desc[UR38][R4.64+0x89], R93 ;  /* 0x0000895d0400e986 */ /* 0x0001e2000c101126 */
[----:B------:R-:W-:Y:S05]  /*4960*/  @P2 BRA `(.L_x_174) ;  /* 0x00000000000c2947 */ /* 0x000fea0003800000 */
[----:B------:R-:W1:Y:S02]  /*4970*/  LDG.E.U8 R160, desc[UR38][R8.64+0x88] ;  /* 0x0000882608a07981 */ /* 0x000e64000c1e1100 */
[----:B-1----:R-:W-:-:S05]  /*4980*/  PRMT R11, R160, 0x8880, RZ ;  /* 0x00008880a00b7816 */ /* 0x002fca00000000ff */
[----:B------:R-:W-:-:S07]  /*4990*/  IMAD R10, R11, R22, RZ ;  /* 0x000000160b0a7224 */ /* 0x000fce00078e02ff */
.L_x_174:
[----:B------:R-:W-:Y:S05]  /*49a0*/  BSYNC B1 ;  /* 0x0000000000017941 */ /* 0x000fea0003800000 */
.L_x_173:
        /* <DEDUP_REMOVED lines=12> */
.L_x_176:
[----:B------:R-:W-:Y:S05]  /*4a70*/  BSYNC B1 ;  /* 0x0000000000017941 */ /* 0x000fea0003800000 */
.L_x_175:
[----:B------:R-:W-:Y:S01]  /*4a80*/  @!P4 IMAD R95, R95, R23, R10 ;  /* 0x000000175f5fc224 */ /* 0x000fe200078e020a */
[----:B------:R-:W-:Y:S04]  /*4a90*/  BSSY B1, `(.L_x_177) ;  /* 0x0000006000017945 */ /* 0x000fe80003800000 */
[----:B------:R0:W-:Y:S01]  /*4aa0*/  @!P4 STG.E.U8 desc[UR38][R6.64+0x89], R95 ;  /* 0x0000895f0600c986 */ /* 0x0001e2000c101126 */
[----:B------:R-:W-:Y:S05]  /*4ab0*/  @P3 BRA `(.L_x_178) ;  /* 0x00000000000c3947 */ /* 0x000fea0003800000 */
[----:B------:R-:W1:Y:S02]  /*4ac0*/  LDG.E.U8 R160, desc[UR38][R2.64+0x90] ;  /* 0x0000902602a07981 */ /* 0x000e64000c1e1100 */
[----:B-1----:R-:W-:-:S05]  /*4ad0*/  PRMT R11, R160, 0x8880, RZ ;  /* 0x00008880a00b7816 */ /* 0x002fca00000000ff */
[----:B------:R-:W-:-:S07]  /*4ae0*/  IMAD R10, R11, R22, RZ ;  /* 0x000000160b0a7224 */ /* 0x000fce00078e02ff */
.L_x_178:
[----:B------:R-:W-:Y:S05]  /*4af0*/  BSYNC B1 ;  /* 0x0000000000017941 */ /* 0x000fea0003800000 */
.L_x_177:
[----:B-1----:R-:W-:Y:S01]  /*4b00*/  @!P3 IMAD R11, R96, R23, R10 ;  /* 0x00000017600bb224 */ /* 0x002fe200078e020a */
[----:B------:R-:W-:Y:S04]  /*4b10*/  BSSY B1, `(.L_x_179) ;  /* 0x0000006000017945 */ /* 0x000fe80003800000 */
[----:B------:R1:W-:Y:S01]  /*4b20*/  @!P3 STG.E.U8 desc[UR38][R4.64+0x90], R11 ;  /* 0x0000900b0400b986 */ /* 0x0003e2000c101126 */
[----:B------:R-:W-:Y:S05]  /*4b30*/  @P5 BRA `(.L_x_180) ;  /* 0x00000000000c5947 */ /* 0x000fea0003800000 */
[----:B------:R-:W1:Y:S02]  /*4b40*/  LDG.E.U8 R160, desc[UR38][R2.64+0x91] ;  /* 0x0000912602a07981 */ /* 0x000e64000c1e1100 */
[----:B-1----:R-:W-:-:S05]  /*4b50*/  PRMT R11, R160, 0x8880, RZ ;  /* 0x00008880a00b7816 */ /* 0x002fca00000000ff */
[----:B------:R-:W-:-:S07]  /*4b60*/  IMAD R10, R11, R22, RZ ;  /* 0x000000160b0a7224 */ /* 0x000fce00078e02ff */
.L_x_180:
[----:B------:R-:W-:Y:S05]  /*4b70*/  BSYNC B1 ;  /* 0x0000000000017941 */ /* 0x000fea0003800000 */
.L_x_179:
[----:B------:R-:W-:Y:S01]  /*4b80*/  @!P5 IMAD R97, R97, R23, R10 ;  /* 0x000000176161d224 */ /* 0x000fe200078e020a */
[----:B------:R-:W-:Y:S04]  /*4b90*/  BSSY B1, `(.L_x_181) ;  /* 0x0000006000017945 */ /* 0x000fe80003800000 */
[----:B------:R0:W-:Y:S01]  /*4ba0*/  @!P5 STG.E.U8 desc[UR38][R4.64+0x91], R97 ;  /* 0x000091610400d986 */ /* 0x0001e2000c101126 */
[----:B------:R-:W-:Y:S05]  /*4bb0*/  @P6 BRA `(.L_x_182) ;  /* 0x00000000000c6947 */ /* 0x000fea0003800000 */
[----:B------:R-:W1:Y:S02]  /*4bc0*/  LDG.E.U8 R160, desc[UR38][R8.64+0x90] ;  /* 0x0000902608a07981 */ /* 0x000e64000c1e1100 */
[----:B-1----:R-:W-:-:S05]  /*4bd0*/  PRMT R11, R160, 0x8880, RZ ;  /* 0x00008880a00b7816 */ /* 0x002fca00000000ff */
[----:B------:R-:W-:-:S07]  /*4be0*/  IMAD R10, R11, R22, RZ ;  /* 0x000000160b0a7224 */ /* 0x000fce00078e02ff */
.L_x_182:
[----:B------:R-:W-:Y:S05]  /*4bf0*/  BSYNC B1 ;  /* 0x0000000000017941 */ /* 0x000fea0003800000 */
.L_x_181:
[----:B-1----:R-:W-:Y:S01]  /*4c00*/  @!P6 IMAD R11, R98, R23, R10 ;  /* 0x00000017620be224 */ /* 0x002fe200078e020a */
[----:B------:R-:W-:Y:S04]  /*4c10*/  BSSY B1, `(.L_x_183) ;  /* 0x0000006000017945 */ /* 0x000fe80003800000 */
[----:B------:R1:W-:Y:S01]  /*4c20*/  @!P6 STG.E.U8 desc[UR38][R6.64+0x90], R11 ;  /* 0x0000900b0600e986 */ /* 0x0003e2000c101126 */
[----:B------:R-:W-:Y:S05]  /*4c30*/  @P2 BRA `(.L_x_184) ;  /* 0x00000000000c2947 */ /* 0x000fea0003800000 */
[----:B------:R-:W1:Y:S02]  /*4c40*/  LDG.E.U8 R160, desc[UR38][R8.64+0x91] ;  /* 0x0000912608a07981 */ /* 0x000e64000c1e1100 */
[----:B-1----:R-:W-:-:S05]  /*4c50*/  PRMT R11, R160, 0x8880, RZ ;  /* 0x00008880a00b7816 */ /* 0x002fca00000000ff */
[----:B------:R-:W-:-:S07]  /*4c60*/  IMAD R10, R11, R22, RZ ;  /* 0x000000160b0a7224 */ /* 0x000fce00078e02ff */
.L_x_184:
[----:B------:R-:W-:Y:S05]  /*4c70*/  BSYNC B1 ;  /* 0x0000000000017941 */ /* 0x000fea0003800000 */
.L_x_183:
        /* <DEDUP_REMOVED lines=12> */
.L_x_186:
[----:B------:R-:W-:Y:S05]  /*4d40*/  BSYNC B1 ;  /* 0x0000000000017941 */ /* 0x000fea0003800000 */
.L_x_185:
[----:B-1----:R-:W-:Y:S01]  /*4d50*/  @!P4 IMAD R11, R100, R23, R10 ;  /* 0x00000017640bc224 */ /* 0x002fe200078e020a */
[----:B------:R-:W-:Y:S04]  /*4d60*/  BSSY B1, `(.L_x_187) ;  /* 0x0000006000017945 */ /* 0x000fe80003800000 */
[----:B------:R1:W-:Y:S01]  /*4d70*/  @!P4 STG.E.U8 desc[UR38][R4.64+0x98], R11 ;  /* 0x0000980b0400c986 */ /* 0x0003e2000c101126 */
[----:B------:R-:W-:Y:S05]  /*4d80*/  @P3 BRA `(.L_x_188) ;  /* 0x00000000000c3947 */ /* 0x000fea0003800000 */
[----:B------:R-:W1:Y:S02]  /*4d90*/  LDG.E.U8 R160, desc[UR38][R2.64+0x99] ;  /* 0x0000992602a07981 */ /* 0x000e64000c1e1100 */
[----:B-1----:R-:W-:-:S05]  /*4da0*/  PRMT R11, R160, 0x8880, RZ ;  /* 0x00008880a00b7816 */ /* 0x002fca00000000ff */
[----:B------:R-:W-:-:S07]  /*4db0*/  IMAD R10, R11, R22, RZ ;  /* 0x000000160b0a7224 */ /* 0x000fce00078e02ff */
.L_x_188:
[----:B------:R-:W-:Y:S05]  /*4dc0*/  BSYNC B1 ;  /* 0x0000000000017941 */ /* 0x000fea0003800000 */
.L_x_187:
[----:B------:R-:W-:Y:S01]  /*4dd0*/  @!P3 IMAD R101, R101, R23, R10 ;  /* 0x000000176565b224 */ /* 0x000fe200078e020a */
[----:B------:R-:W-:Y:S04]  /*4de0*/  BSSY B1, `(.L_x_189) ;  /* 0x0000006000017945 */ /* 0x000fe80003800000 */
[----:B------:R0:W-:Y:S01]  /*4df0*/  @!P3 STG.E.U8 desc[UR38][R4.64+0x99], R101 ;  /* 0x000099650400b986 */ /* 0x0001e2000c101126 */
[----:B------:R-:W-:Y:S05]  /*4e00*/  @P5 BRA `(.L_x_190) ;  /* 0x00000000000c5947 */ /* 0x000fea0003800000 */
[----:B------:R-:W1:Y:S02]  /*4e10*/  LDG.E.U8 R160, desc[UR38][R8.64+0x98] ;  /* 0x0000982608a07981 */ /* 0x000e64000c1e1100 */
[----:B-1----:R-:W-:-:S05]  /*4e20*/  PRMT R11, R160, 0x8880, RZ ;  /* 0x00008880a00b7816 */ /* 0x002fca00000000ff */
[----:B------:R-:W-:-:S07]  /*4e30*/  IMAD R10, R11, R22, RZ ;  /* 0x000000160b0a7224 */ /* 0x000fce00078e02ff */
.L_x_190:
[----:B------:R-:W-:Y:S05]  /*4e40*/  BSYNC B1 ;  /* 0x0000000000017941 */ /* 0x000fea0003800000 */
.L_x_189:
[----:B-1----:R-:W-:Y:S01]  /*4e50*/  @!P5 IMAD R11, R102, R23, R10 ;  /* 0x00000017660bd224 */ /* 0x002fe200078e020a */
[----:B------:R-:W-:Y:S04]  /*4e60*/  BSSY B1, `(.L_x_191) ;  /* 0x0000006000017945 */ /* 0x000fe80003800000 */
[----:B------:R1:W-:Y:S01]  /*4e70*/  @!P5 STG.E.U8 desc[UR38][R6.64+0x98], R11 ;  /* 0x0000980b0600d986 */ /* 0x0003e2000c101126 */
[----:B------:R-:W-:Y:S05]  /*4e80*/  @P6 BRA `(.L_x_192) ;  /* 0x00000000000c6947 */ /* 0x000fea0003800000 */
[----:B------:R-:W1:Y:S02]  /*4e90*/  LDG.E.U8 R160, desc[UR38][R8.64+0x99] ;  /* 0x0000992608a07981 */ /* 0x000e64000c1e1100 */
[----:B-1----:R-:W-:-:S05]  /*4ea0*/  PRMT R11, R160, 0x8880, RZ ;  /* 0x00008880a00b7816 */ /* 0x002fca00000000ff */
[----:B------:R-:W-:-:S07]  /*4eb0*/  IMAD R10, R11, R22, RZ ;  /* 0x000000160b0a7224 */ /* 0x000fce00078e02ff */
.L_x_192:
[----:B------:R-:W-:Y:S05]  /*4ec0*/  BSYNC B1 ;  /* 0x0000000000017941 */ /* 0x000fea0003800000 */
.L_x_191:
[----:B------:R-:W-:Y:S01]  /*4ed0*/  @!P6 IMAD R103, R103, R23, R10 ;  /* 0x000000176767e224 */ /* 0x000fe200078e020a */
[----:B------:R-:W-:Y:S04]  /*4ee0*/  BSSY B1, `(.L_x_193) ;  /* 0x0000006000017945 */ /* 0x000fe80003800000 */
[----:B------:R0:W-:Y:S01]  /*4ef0*/  @!P6 STG.E.U8 desc[UR38][R6.64+0x99], R103 ;  /* 0x000099670600e986 */ /* 0x0001e2000c101126 */
[----:B------:R-:W-:Y:S05]  /*4f00*/  @P2 BRA `(.L_x_194) ;  /* 0x00000000000c2947 */ /* 0x000fea0003800000 */
[----:B------:R-:W1:Y:S02]  /*4f10*/  LDG.E.U8 R160, desc[UR38][R2.64+0xa0] ;  /* 0x0000a02602a07981 */ /* 0x000e64000c1e1100 */
[----:B-1----:R-:W-:-:S05]  /*4f20*/  PRMT R11, R160, 0x8880, RZ ;  /* 0x00008880a00b7816 */ /* 0x002fca00000000ff */
[----:B------:R-:W-:-:S07]  /*4f30*/  IMAD R10, R11, R22, RZ ;  /* 0x000000160b0a7224 */ /* 0x000fce00078e02ff */
.L_x_194:
[----:B------:R-:W-:Y:S05]  /*4f40*/  BSYNC B1 ;  /* 0x0000000000017941 */ /* 0x000fea0003800000 */
.L_x_193:
        /* <DEDUP_REMOVED lines=12> */
.L_x_196:
[----:B------:R-:W-:Y:S05]  /*5010*/  BSYNC B1 ;  /* 0x0000000000017941 */ /* 0x000fea0003800000 */
.L_x_195:
[----:B------:R-:W-:Y:S01]  /*5020*/  @!P4 IMAD R105, R105, R23, R10 ;  /* 0x000000176969c224 */ /* 0x000fe200078e020a */
[----:B------:R-:W-:Y:S04]  /*5030*/  BSSY B1, `(.L_x_197) ;  /* 0x0000006000017945 */ /* 0x000fe80003800000 */
[----:B------:R0:W-:Y:S01]  /*5040*/  @!P4 STG.E.U8 desc[UR38][R4.64+0xa1], R105 ;  /* 0x0000a1690400c986 */ /* 0x0001e2000c101126 */
[----:B------:R-:W-:Y:S05]  /*5050*/  @P3 BRA `(.L_x_198) ;  /* 0x00000000000c3947 */ /* 0x000fea0003800000 */
[----:B------:R-:W1:Y:S02]  /*5060*/  LDG.E.U8 R160, desc[UR38][R8.64+0xa0] ;  /* 0x0000a02608a07981 */ /* 0x000e64000c1e1100 */
[----:B-1----:R-:W-:-:S05]  /*5070*/  PRMT R11, R160, 0x8880, RZ ;  /* 0x00008880a00b7816 */ /* 0x002fca00000000ff */
[----:B------:R-:W-:-:S07]  /*5080*/  IMAD R10, R11, R22, RZ ;  /* 0x000000160b0a7224 */ /* 0x000fce00078e02ff */
.L_x_198:
[----:B------:R-:W-:Y:S05]  /*5090*/  BSYNC B1 ;  /* 0x0000000000017941 */ /* 0x000fea0003800000 */
.L_x_197:
[----:B-1----:R-:W-:Y:S01]  /*50a0*/  @!P3 IMAD R11, R106, R23, R10 ;  /* 0x000000176a0bb224 */ /* 0x002fe200078e020a */
[----:B------:R-:W-:Y:S04]  /*50b0*/  BSSY B1, `(.L_x_199) ;  /* 0x0000006000017945 */ /* 0x000fe80003800000 */
[----:B------:R1:W-:Y:S01]  /*50c0*/  @!P3 STG.E.U8 desc[UR38][R6.64+0xa0], R11 ;  /* 0x0000a00b0600b986 */ /* 0x0003e2000c101126 */
[----:B------:R-:W-:Y:S05]  /*50d0*/  @P5 BRA `(.L_x_200) ;  /* 0x00000000000c5947 */ /* 0x000fea0003800000 */
[----:B------:R-:W1:Y:S02]  /*50e0*/  LDG.E.U8 R160, desc[UR38][R8.64+0xa1] ;  /* 0x0000a12608a07981 */ /* 0x000e64000c1e1100 */
[----:B-1----:R-:W-:-:S05]  /*50f0*/  PRMT R11, R160, 0x8880, RZ ;  /* 0x00008880a00b7816 */ /* 0x002fca00000000ff */
[----:B------:R-:W-:-:S07]  /*5100*/  IMAD R10, R11, R22, RZ ;  /* 0x000000160b0a7224 */ /* 0x000fce00078e02ff */
.L_x_200:
[----:B------:R-:W-:Y:S05]  /*5110*/  BSYNC B1 ;  /* 0x0000000000017941 */ /* 0x000fea0003800000 */
.L_x_199:
[----:B------:R-:W-:Y:S01]  /*5120*/  @!P5 IMAD R107, R107, R23, R10 ;  /* 0x000000176b6bd224 */ /* 0x000fe200078e020a */
[----:B------:R-:W-:Y:S04]  /*5130*/  BSSY B1, `(.L_x_201) ;  /* 0x0000006000017945 */ /* 0x000fe80003800000 */
[----:B------:R0:W-:Y:S01]  /*5140*/  @!P5 STG.E.U8 desc[UR38][R6.64+0xa1], R107 ;  /* 0x0000a16b0600d986 */ /* 0x0001e2000c101126 */
[----:B------:R-:W-:Y:S05]  /*5150*/  @P6 BRA `(.L_x_202) ;  /* 0x00000000000c6947 */ /* 0x000fea0003800000 */
[----:B------:R-:W1:Y:S02]  /*5160*/  LDG.E.U8 R160, desc[UR38][R2.64+0xa8] ;  /* 0x0000a82602a07981 */ /* 0x000e64000c1e1100 */
[----:B-1----:R-:W-:-:S05]  /*5170*/  PRMT R11, R160, 0x8880, RZ ;  /* 0x00008880a00b7816 */ /* 0x002fca00000000ff */
[----:B------:R-:W-:-:S07]  /*5180*/  IMAD R10, R11, R22, RZ ;  /* 0x000000160b0a7224 */ /* 0x000fce00078e02ff */
.L_x_202:
[----:B------:R-:W-:Y:S05]  /*5190*/  BSYNC B1 ;  /* 0x0000000000017941 */ /* 0x000fea0003800000 */
.L_x_201:
[----:B-1----:R-:W-:Y:S01]  /*51a0*/  @!P6 IMAD R11, R108, R23, R10 ;  /* 0x000000176c0be224 */ /* 0x002fe200078e020a */
[----:B------:R-:W-:Y:S04]  /*51b0*/  BSSY B1, `(.L_x_203) ;  /* 0x0000006000017945 */ /* 0x000fe80003800000 */
[----:B------:R1:W-:Y:S01]  /*51c0*/  @!P6 STG.E.U8 desc[UR38][R4.64+0xa8], R11 ;  /* 0x0000a80b0400e986 */ /* 0x0003e2000c101126 */
[----:B------:R-:W-:Y:S05]  /*51d0*/  @P2 BRA `(.L_x_204) ;  /* 0x00000000000c2947 */ /* 0x000fea0003800000 */
[----:B------:R-:W1:Y:S02]  /*51e0*/  LDG.E.U8 R160, desc[UR38][R2.64+0xa9] ;  /* 0x0000a92602a07981 */ /* 0x000e64000c1e1100 */
[----:B-1----:R-:W-:-:S05]  /*51f0*/  PRMT R11, R160, 0x8880, RZ ;  /* 0x00008880a00b7816 */ /* 0x002fca00000000ff */
[----:B------:R-:W-:-:S07]  /*5200*/  IMAD R10, R11, R22, RZ ;  /* 0x000000160b0a7224 */ /* 0x000fce00078e02ff */
.L_x_204:
[----:B------:R-:W-:Y:S05]  /*5210*/  BSYNC B1 ;  /* 0x0000000000017941 */ /* 0x000fea0003800000 */
.L_x_203:
        /* <DEDUP_REMOVED lines=12> */
.L_x_206:
[----:B------:R-:W-:Y:S05]  /*52e0*/  BSYNC B1 ;  /* 0x0000000000017941 */ /* 0x000fea0003800000 */
.L_x_205:
[----:B-1----:R-:W-:Y:S01]  /*52f0*/  @!P4 IMAD R11, R110, R23, R10 ;  /* 0x000000176e0bc224 */ /* 0x002fe200078e020a */
[----:B------:R-:W-:Y:S04]  /*5300*/  BSSY B1, `(.L_x_207) ;  /* 0x0000006000017945 */ /* 0x000fe80003800000 */
[----:B------:R1:W-:Y:S01]  /*5310*/  @!P4 STG.E.U8 desc[UR38][R6.64+0xa8], R11 ;  /* 0x0000a80b0600c986 */ /* 0x0003e2000c101126 */
[----:B------:R-:W-:Y:S05]  /*5320*/  @P3 BRA `(.L_x_208) ;  /* 0x00000000000c3947 */ /* 0x000fea0003800000 */
[----:B------:R-:W1:Y:S02]  /*5330*/  LDG.E.U8 R160, desc[UR38][R8.64+0xa9] ;  /* 0x0000a92608a07981 */ /* 0x000e64000c1e1100 */
[----:B-1----:R-:W-:-:S05]  /*5340*/  PRMT R11, R160, 0x8880, RZ ;  /* 0x00008880a00b7816 */ /* 0x002fca00000000ff */
[----:B------:R-:W-:-:S07]  /*5350*/  IMAD R10, R11, R22, RZ ;  /* 0x000000160b0a7224 */ /* 0x000fce00078e02ff */
.L_x_208:
[----:B------:R-:W-:Y:S05]  /*5360*/  BSYNC B1 ;  /* 0x0000000000017941 */ /* 0x000fea0003800000 */
.L_x_207:
[----:B------:R-:W-:Y:S01]  /*5370*/  @!P3 IMAD R111, R111, R23, R10 ;  /* 0x000000176f6fb224 */ /* 0x000fe200078e020a */
[----:B------:R-:W-:Y:S04]  /*5380*/  BSSY B1, `(.L_x_209) ;  /* 0x0000006000017945 */ /* 0x000fe80003800000 */
[----:B------:R0:W-:Y:S01]  /*5390*/  @!P3 STG.E.U8 desc[UR38][R6.64+0xa9], R111 ;  /* 0x0000a96f0600b986 */ /* 0x0001e2000c101126 */
[----:B------:R-:W-:Y:S05]  /*53a0*/  @P5 BRA `(.L_x_210) ;  /* 0x00000000000c5947 */ /* 0x000fea0003800000 */
[----:B------:R-:W1:Y:S02]  /*53b0*/  LDG.E.U8 R160, desc[UR38][R2.64+0xb0] ;  /* 0x0000b02602a07981 */ /* 0x000e64000c1e1100 */
[----:B-1----:R-:W-:-:S05]  /*53c0*/  PRMT R11, R160, 0x8880, RZ ;  /* 0x00008880a00b7816 */ /* 0x002fca00000000ff */
[----:B------:R-:W-:-:S07]  /*53d0*/  IMAD R10, R11, R22, RZ ;  /* 0x000000160b0a7224 */ /* 0x000fce00078e02ff */
.L_x_210:
[----:B------:R-:W-:Y:S05]  /*53e0*/  BSYNC B1 ;  /* 0x0000000000017941 */ /* 0x000fea0003800000 */
.L_x_209:
[----:B-1----:R-:W-:Y:S01]  /*53f0*/  @!P5 IMAD R11, R112, R23, R10 ;  /* 0x00000017700bd224 */ /* 0x002fe200078e020a */
[----:B------:R-:W-:Y:S04]  /*5400*/  BSSY B1, `(.L_x_211) ;  /* 0x0000006000017945 */ /* 0x000fe80003800000 */
[----:B------:R1:W-:Y:S01]  /*5410*/  @!P5 STG.E.U8 desc[UR38][R4.64+0xb0], R11 ;  /* 0x0000b00b0400d986 */ /* 0x0003e2000c101126 */
[----:B------:R-:W-:Y:S05]  /*5420*/  @P6 BRA `(.L_x_212) ;  /* 0x00000000000c6947 */ /* 0x000fea0003800000 */
[----:B------:R-:W1:Y:S02]  /*5430*/  LDG.E.U8 R160, desc[UR38][R2.64+0xb1] ;  /* 0x0000b12602a07981 */ /* 0x000e64000c1e1100 */
[----:B-1----:R-:W-:-:S05]  /*5440*/  PRMT R11, R160, 0x8880, RZ ;  /* 0x00008880a00b7816 */ /* 0x002fca00000000ff */
[----:B------:R-:W-:-:S07]  /*5450*/  IMAD R10, R11, R22, RZ ;  /* 0x000000160b0a7224 */ /* 0x000fce00078e02ff */
.L_x_212:
[----:B------:R-:W-:Y:S05]  /*5460*/  BSYNC B1 ;  /* 0x0000000000017941 */ /* 0x000fea0003800000 */
.L_x_211:
[----:B------:R-:W-:Y:S01]  /*5470*/  @!P6 IMAD R113, R113, R23, R10 ;  /* 0x000000177171e224 */ /* 0x000fe200078e020a */
[----:B------:R-:W-:Y:S04]  /*5480*/  BSSY B1, `(.L_x_213) ;  /* 0x0000006000017945 */ /* 0x000fe80003800000 */
[----:B------:R0:W-:Y:S01]  /*5490*/  @!P6 STG.E.U8 desc[UR38][R4.64+0xb1], R113 ;  /* 0x0000b1710400e986 */ /* 0x0001e2000c101126 */
[----:B------:R-:W-:Y:S05]  /*54a0*/  @P2 BRA `(.L_x_214) ;  /* 0x00000000000c2947 */ /* 0x000fea0003800000 */
[----:B------:R-:W1:Y:S02]  /*54b0*/  LDG.E.U8 R160, desc[UR38][R8.64+0xb0] ;  /* 0x0000b02608a07981 */ /* 0x000e64000c1e1100 */
[----:B-1----:R-:W-:-:S05]  /*54c0*/  PRMT R11, R160, 0x8880, RZ ;  /* 0x00008880a00b7816 */ /* 0x002fca00000000ff */
[----:B------:R-:W-:-:S07]  /*54d0*/  IMAD R10, R11, R22, RZ ;  /* 0x000000160b0a7224 */ /* 0x000fce00078e02ff */
.L_x_214:
[----:B------:R-:W-:Y:S05]  /*54e0*/  BSYNC B1 ;  /* 0x0000000000017941 */ /* 0x000fea0003800000 */
.L_x_213:
        /* <DEDUP_REMOVED lines=12> */
.L_x_216:
[----:B------:R-:W-:Y:S05]  /*55b0*/  BSYNC B1 ;  /* 0x0000000000017941 */ /* 0x000fea0003800000 */
.L_x_215:
[----:B------:R-:W-:Y:S01]  /*55c0*/  @!P4 IMAD R115, R115, R23, R10 ;  /* 0x000000177373c224 */ /* 0x000fe200078e020a */
[----:B------:R-:W-:Y:S04]  /*55d0*/  BSSY B1, `(.L_x_217) ;  /* 0x0000006000017945 */ /* 0x000fe80003800000 */
[----:B------:R0:W-:Y:S01]  /*55e0*/  @!P4 STG.E.U8 desc[UR38][R6.64+0xb1], R115 ;  /* 0x0000b1730600c986 */ /* 0x0001e2000c101126 */
[----:B------:R-:W-:Y:S05]  /*55f0*/  @P3 BRA `(.L_x_218) ;  /* 0x00000000000c3947 */ /* 0x000fea0003800000 */
[----:B------:R-:W1:Y:S02]  /*5600*/  LDG.E.U8 R160, desc[UR38][R2.64+0xb8] ;  /* 0x0000b82602a07981 */ /* 0x000e64000c1e1100 */
[----:B-1----:R-:W-:-:S05]  /*5610*/  PRMT R11, R160, 0x8880, RZ ;  /* 0x00008880a00b7816 */ /* 0x002fca00000000ff */
[----:B------:R-:W-:-:S07]  /*5620*/  IMAD R10, R11, R22, RZ ;  /* 0x000000160b0a7224 */ /* 0x000fce00078e02ff */
.L_x_218:
[----:B------:R-:W-:Y:S05]  /*5630*/  BSYNC B1 ;  /* 0x0000000000017941 */ /* 0x000fea0003800000 */
.L_x_217:
[----:B-1----:R-:W-:Y:S01]  /*5640*/  @!P3 IMAD R11, R116, R23, R10 ;  /* 0x00000017740bb224 */ /* 0x002fe200078e020a */
[----:B------:R-:W-:Y:S04]  /*5650*/  BSSY B1, `(.L_x_219) ;  /* 0x0000006000017945 */ /* 0x000fe80003800000 */
[----:B------:R1:W-:Y:S01]  /*5660*/  @!P3 STG.E.U8 desc[UR38][R4.64+0xb8], R11 ;  /* 0x0000b80b0400b986 */ /* 0x0003e2000c101126 */
[----:B------:R-:W-:Y:S05]  /*5670*/  @P5 BRA `(.L_x_220) ;  /* 0x00000000000c5947 */ /* 0x000fea0003800000 */
[----:B------:R-:W1:Y:S02]  /*5680*/  LDG.E.U8 R160, desc[UR38][R2.64+0xb9] ;  /* 0x0000b92602a07981 */ /* 0x000e64000c1e1100 */
[----:B-1----:R-:W-:-:S05]  /*5690*/  PRMT R11, R160, 0x8880, RZ ;  /* 0x00008880a00b7816 */ /* 0x002fca00000000ff */
[----:B------:R-:W-:-:S07]  /*56a0*/  IMAD R10, R11, R22, RZ ;  /* 0x000000160b0a7224 */ /* 0x000fce00078e02ff */
.L_x_220:
[----:B------:R-:W-:Y:S05]  /*56b0*/  BSYNC B1 ;  /* 0x0000000000017941 */ /* 0x000fea0003800000 */
.L_x_219:
[----:B------:R-:W-:Y:S01]  /*56c0*/  @!P5 IMAD R117, R117, R23, R10 ;  /* 0x000000177575d224 */ /* 0x000fe200078e020a */
[----:B------:R-:W-:Y:S04]  /*56d0*/  BSSY B1, `(.L_x_221) ;  /* 0x0000006000017945 */ /* 0x000fe80003800000 */
[----:B------:R0:W-:Y:S01]  /*56e0*/  @!P5 STG.E.U8 desc[UR38][R4.64+0xb9], R117 ;  /* 0x0000b9750400d986 */ /* 0x0001e2000c101126 */
[----:B------:R-:W-:Y:S05]  /*56f0*/  @P6 BRA `(.L_x_222) ;  /* 0x00000000000c6947 */ /* 0x000fea0003800000 */
[----:B------:R-:W1:Y:S02]  /*5700*/  LDG.E.U8 R160, desc[UR38][R8.64+0xb8] ;  /* 0x0000b82608a07981 */ /* 0x000e64000c1e1100 */
[----:B-1----:R-:W-:-:S05]  /*5710*/  PRMT R11, R160, 0x8880, RZ ;  /* 0x00008880a00b7816 */ /* 0x002fca00000000ff */
[----:B------:R-:W-:-:S07]  /*5720*/  IMAD R10, R11, R22, RZ ;  /* 0x000000160b0a7224 */ /* 0x000fce00078e02ff */
.L_x_222:
[----:B------:R-:W-:Y:S05]  /*5730*/  BSYNC B1 ;  /* 0x0000000000017941 */ /* 0x000fea0003800000 */
.L_x_221:
[----:B-1----:R-:W-:Y:S01]  /*5740*/  @!P6 IMAD R11, R118, R23, R10 ;  /* 0x00000017760be224 */ /* 0x002fe200078e020a */
[----:B------:R-:W-:Y:S04]  /*5750*/  BSSY B1, `(.L_x_223) ;  /* 0x0000006000017945 */ /* 0x000fe80003800000 */
[----:B------:R1:W-:Y:S01]  /*5760*/  @!P6 STG.E.U8 desc[UR38][R6.64+0xb8], R11 ;  /* 0x0000b80b0600e986 */ /* 0x0003e2000c101126 */
[----:B------:R-:W-:Y:S05]  /*5770*/  @P2 BRA `(.L_x_224) ;  /* 0x00000000000c2947 */ /* 0x000fea0003800000 */
[----:B------:R-:W1:Y:S02]  /*5780*/  LDG.E.U8 R160, desc[UR38][R8.64+0xb9] ;  /* 0x0000b92608a07981 */ /* 0x000e64000c1e1100 */
[----:B-1----:R-:W-:-:S05]  /*5790*/  PRMT R11, R160, 0x8880, RZ ;  /* 0x00008880a00b7816 */ /* 0x002fca00000000ff */
[----:B------:R-:W-:-:S07]  /*57a0*/  IMAD R10, R11, R22, RZ ;  /* 0x000000160b0a7224 */ /* 0x000fce00078e02ff */
.L_x_224:
[----:B------:R-:W-:Y:S05]  /*57b0*/  BSYNC B1 ;  /* 0x0000000000017941 */ /* 0x000fea0003800000 */
.L_x_223:
        /* <DEDUP_REMOVED lines=12> */
.L_x_226:
[----:B------:R-:W-:Y:S05]  /*5880*/  BSYNC B1 ;  /* 0x0000000000017941 */ /* 0x000fea0003800000 */
.L_x_225:
[----:B-1----:R-:W-:Y:S01]  /*5890*/  @!P4 IMAD R11, R120, R23, R10 ;  /* 0x00000017780bc224 */ /* 0x002fe200078e020a */
[----:B------:R-:W-:Y:S04]  /*58a0*/  BSSY B1, `(.L_x_227) ;  /* 0x0000006000017945 */ /* 0x000fe80003800000 */
[----:B------:R1:W-:Y:S01]  /*58b0*/  @!P4 STG.E.U8 desc[UR38][R4.64+0xc0], R11 ;  /* 0x0000c00b0400c986 */ /* 0x0003e2000c101126 */
[----:B------:R-:W-:Y:S05]  /*58c0*/  @P3 BRA `(.L_x_228) ;  /* 0x00000000000c3947 */ /* 0x000fea0003800000 */
[----:B------:R-:W1:Y:S02]  /*58d0*/  LDG.E.U8 R160, desc[UR38][R2.64+0xc1] ;  /* 0x0000c12602a07981 */ /* 0x000e64000c1e1100 */
[----:B-1----:R-:W-:-:S05]  /*58e0*/  PRMT R11, R160, 0x8880, RZ ;  /* 0x00008880a00b7816 */ /* 0x002fca00000000ff */
[----:B------:R-:W-:-:S07]  /*58f0*/  IMAD R10, R11, R22, RZ ;  /* 0x000000160b0a7224 */ /* 0x000fce00078e02ff */
.L_x_228:
[----:B------:R-:W-:Y:S05]  /*5900*/  BSYNC B1 ;  /* 0x0000000000017941 */ /* 0x000fea0003800000 */
.L_x_227:
[----:B------:R-:W-:Y:S01]  /*5910*/  @!P3 IMAD R121, R121, R23, R10 ;  /* 0x000000177979b224 */ /* 0x000fe200078e020a */
[----:B------:R-:W-:Y:S04]  /*5920*/  BSSY B1, `(.L_x_229) ;  /* 0x0000006000017945 */ /* 0x000fe80003800000 */
[----:B------:R0:W-:Y:S01]  /*5930*/  @!P3 STG.E.U8 desc[UR38][R4.64+0xc1], R121 ;  /* 0x0000c1790400b986 */ /* 0x0001e2000c101126 */
[----:B------:R-:W-:Y:S05]  /*5940*/  @P5 BRA `(.L_x_230) ;  /* 0x00000000000c5947 */ /* 0x000fea0003800000 */
[----:B------:R-:W1:Y:S02]  /*5950*/  LDG.E.U8 R160, desc[UR38][R8.64+0xc0] ;  /* 0x0000c02608a07981 */ /* 0x000e64000c1e1100 */
[----:B-1----:R-:W-:-:S05]  /*5960*/  PRMT R11, R160, 0x8880, RZ ;  /* 0x00008880a00b7816 */ /* 0x002fca00000000ff */
[----:B------:R-:W-:-:S07]  /*5970*/  IMAD R10, R11, R22, RZ ;  /* 0x000000160b0a7224 */ /* 0x000fce00078e02ff */
.L_x_230:
[----:B------:R-:W-:Y:S05]  /*5980*/  BSYNC B1 ;  /* 0x0000000000017941 */ /* 0x000fea0003800000 */
.L_x_229:
[----:B-1----:R-:W-:Y:S01]  /*5990*/  @!P5 IMAD R11, R122, R23, R10 ;  /* 0x000000177a0bd224 */ /* 0x002fe200078e020a */
[----:B------:R-:W-:Y:S04]  /*59a0*/  BSSY B1, `(.L_x_231) ;  /* 0x0000006000017945 */ /* 0x000fe80003800000 */
[----:B------:R1:W-:Y:S01]  /*59b0*/  @!P5 STG.E.U8 desc[UR38][R6.64+0xc0], R11 ;  /* 0x0000c00b0600d986 */ /* 0x0003e2000c101126 */
[----:B------:R-:W-:Y:S05]  /*59c0*/  @P6 BRA `(.L_x_232) ;  /* 0x00000000000c6947 */ /* 0x000fea0003800000 */
[----:B------:R-:W1:Y:S02]  /*59d0*/  LDG.E.U8 R160, desc[UR38][R8.64+0xc1] ;  /* 0x0000c12608a07981 */ /* 0x000e64000c1e1100 */
[----:B-1----:R-:W-:-:S05]  /*59e0*/  PRMT R11, R160, 0x8880, RZ ;  /* 0x00008880a00b7816 */ /* 0x002fca00000000ff */
[----:B------:R-:W-:-:S07]  /*59f0*/  IMAD R10, R11, R22, RZ ;  /* 0x000000160b0a7224 */ /* 0x000fce00078e02ff */
.L_x_232:
[----:B------:R-:W-:Y:S05]  /*5a00*/  BSYNC B1 ;  /* 0x0000000000017941 */ /* 0x000fea0003800000 */
.L_x_231:
[----:B------:R-:W-:Y:S01]  /*5a10*/  @!P6 IMAD R123, R123, R23, R10 ;  /* 0x000000177b7be224 */ /* 0x000fe200078e020a */
[----:B------:R-:W-:Y:S04]  /*5a20*/  BSSY B1, `(.L_x_233) ;  /* 0x0000006000017945 */ /* 0x000fe80003800000 */
[----:B------:R0:W-:Y:S01]  /*5a30*/  @!P6 STG.E.U8 desc[UR38][R6.64+0xc1], R123 ;  /* 0x0000c17b0600e986 */ /* 0x0001e2000c101126 */
[----:B------:R-:W-:Y:S05]  /*5a40*/  @P2 BRA `(.L_x_234) ;  /* 0x00000000000c2947 */ /* 0x000fea0003800000 */
[----:B------:R-:W1:Y:S02]  /*5a50*/  LDG.E.U8 R160, desc[UR38][R2.64+0xc8] ;  /* 0x0000c82602a07981 */ /* 0x000e64000c1e1100 */
[----:B-1----:R-:W-:-:S05]  /*5a60*/  PRMT R11, R160, 0x8880, RZ ;  /* 0x00008880a00b7816 */ /* 0x002fca00000000ff */
[----:B------:R-:W-:-:S07]  /*5a70*/  IMAD R10, R11, R22, RZ ;  /* 0x000000160b0a7224 */ /* 0x000fce00078e02ff */
.L_x_234:
[----:B------:R-:W-:Y:S05]  /*5a80*/  BSYNC B1 ;  /* 0x0000000000017941 */ /* 0x000fea0003800000 */
.L_x_233:
        /* <DEDUP_REMOVED lines=12> */
.L_x_236:
[----:B------:R-:W-:Y:S05]  /*5b50*/  BSYNC B1 ;  /* 0x0000000000017941 */ /* 0x000fea0003800000 */
.L_x_235:
[----:B------:R-:W-:Y:S01]  /*5b60*/  @!P4 IMAD R125, R125, R23, R10 ;  /* 0x000000177d7dc224 */ /* 0x000fe200078e020a */
[----:B------:R-:W-:Y:S04]  /*5b70*/  BSSY B1, `(.L_x_237) ;  /* 0x0000006000017945 */ /* 0x000fe80003800000 */
[----:B------:R0:W-:Y:S01]  /*5b80*/  @!P4 STG.E.U8 desc[UR38][R4.64+0xc9], R125 ;  /* 0x0000c97d0400c986 */ /* 0x0001e2000c101126 */
[----:B------:R-:W-:Y:S05]  /*5b90*/  @P3 BRA `(.L_x_238) ;  /* 0x00000000000c3947 */ /* 0x000fea0003800000 */
[----:B------:R-:W1:Y:S02]  /*5ba0*/  LDG.E.U8 R160, desc[UR38][R8.64+0xc8] ;  /* 0x0000c82608a07981 */ /* 0x000e64000c1e1100 */
[----:B-1----:R-:W-:-:S05]  /*5bb0*/  PRMT R11, R160, 0x8880, RZ ;  /* 0x00008880a00b7816 */ /* 0x002fca00000000ff */
[----:B------:R-:W-:-:S07]  /*5bc0*/  IMAD R10, R11, R22, RZ ;  /* 0x000000160b0a7224 */ /* 0x000fce00078e02ff */
.L_x_238:
[----:B------:R-:W-:Y:S05]  /*5bd0*/  BSYNC B1 ;  /* 0x0000000000017941 */ /* 0x000fea0003800000 */
.L_x_237:
[----:B-1----:R-:W-:Y:S01]  /*5be0*/  @!P3 IMAD R11, R126, R23, R10 ;  /* 0x000000177e0bb224 */ /* 0x002fe200078e020a */
[----:B------:R-:W-:Y:S04]  /*5bf0*/  BSSY B1, `(.L_x_239) ;  /* 0x0000006000017945 */ /* 0x000fe80003800000 */
[----:B------:R1:W-:Y:S01]  /*5c00*/  @!P3 STG.E.U8 desc[UR38][R6.64+0xc8], R11 ;  /* 0x0000c80b0600b986 */ /* 0x0003e2000c101126 */
[----:B------:R-:W-:Y:S05]  /*5c10*/  @P5 BRA `(.L_x_240) ;  /* 0x00000000000c5947 */ /* 0x000fea0003800000 */
[----:B------:R-:W1:Y:S02]  /*5c20*/  LDG.E.U8 R160, desc[UR38][R8.64+0xc9] ;  /* 0x0000c92608a07981 */ /* 0x000e64000c1e1100 */
[----:B-1----:R-:W-:-:S05]  /*5c30*/  PRMT R11, R160, 0x8880, RZ ;  /* 0x00008880a00b7816 */ /* 0x002fca00000000ff */
[----:B------:R-:W-:-:S07]  /*5c40*/  IMAD R10, R11, R22, RZ ;  /* 0x000000160b0a7224 */ /* 0x000fce00078e02ff */
.L_x_240:
[----:B------:R-:W-:Y:S05]  /*5c50*/  BSYNC B1 ;  /* 0x0000000000017941 */ /* 0x000fea0003800000 */
.L_x_239:
[----:B------:R-:W-:Y:S01]  /*5c60*/  @!P5 IMAD R127, R127, R23, R10 ;  /* 0x000000177f7fd224 */ /* 0x000fe200078e020a */
[----:B------:R-:W-:Y:S04]  /*5c70*/  BSSY B1, `(.L_x_241) ;  /* 0x0000006000017945 */ /* 0x000fe80003800000 */
[----:B------:R0:W-:Y:S01]  /*5c80*/  @!P5 STG.E.U8 desc[UR38][R6.64+0xc9], R127 ;  /* 0x0000c97f0600d986 */ /* 0x0001e2000c101126 */
[----:B------:R-:W-:Y:S05]  /*5c90*/  @P6 BRA `(.L_x_242) ;  /* 0x00000000000c6947 */ /* 0x000fea0003800000 */
[----:B------:R-:W1:Y:S02]  /*5ca0*/  LDG.E.U8 R160, desc[UR38][R2.64+0xd0] ;  /* 0x0000d02602a07981 */ /* 0x000e64000c1e1100 */
[----:B-1----:R-:W-:-:S05]  /*5cb0*/  PRMT R11, R160, 0x8880, RZ ;  /* 0x00008880a00b7816 */ /* 0x002fca00000000ff */
[----:B------:R-:W-:-:S07]  /*5cc0*/  IMAD R10, R11, R22, RZ ;  /* 0x000000160b0a7224 */ /* 0x000fce00078e02ff */
.L_x_242:
[----:B------:R-:W-:Y:S05]  /*5cd0*/  BSYNC B1 ;  /* 0x0000000000017941 */ /* 0x000fea0003800000 */
.L_x_241:
[----:B-1----:R-:W-:Y:S01]  /*5ce0*/  @!P6 IMAD R11, R128, R23, R10 ;  /* 0x00000017800be224 */ /* 0x002fe200078e020a */
[----:B------:R-:W-:Y:S04]  /*5cf0*/  BSSY B1, `(.L_x_243) ;  /* 0x0000006000017945 */ /* 0x000fe80003800000 */
[----:B------:R1:W-:Y:S01]  /*5d00*/  @!P6 STG.E.U8 desc[UR38][R4.64+0xd0], R11 ;  /* 0x0000d00b0400e986 */ /* 0x0003e2000c101126 */
[----:B------:R-:W-:Y:S05]  /*5d10*/  @P2 BRA `(.L_x_244) ;  /* 0x00000000000c2947 */ /* 0x000fea0003800000 */
[----:B------:R-:W1:Y:S02]  /*5d20*/  LDG.E.U8 R160, desc[UR38][R2.64+0xd1] ;  /* 0x0000d12602a07981 */ /* 0x000e64000c1e1100 */
[----:B-1----:R-:W-:-:S05]  /*5d30*/  PRMT R11, R160, 0x8880, RZ ;  /* 0x00008880a00b7816 */ /* 0x002fca00000000ff */
[----:B------:R-:W-:-:S07]  /*5d40*/  IMAD R10, R11, R22, RZ ;  /* 0x000000160b0a7224 */ /* 0x000fce00078e02ff */
.L_x_244:
[----:B------:R-:W-:Y:S05]  /*5d50*/  BSYNC B1 ;  /* 0x0000000000017941 */ /* 0x000fea0003800000 */
.L_x_243:
        /* <DEDUP_REMOVED lines=12> */
.L_x_246:
[----:B------:R-:W-:Y:S05]  /*5e20*/  BSYNC B1 ;  /* 0x0000000000017941 */ /* 0x000fea0003800000 */
.L_x_245:
[----:B-1----:R-:W-:Y:S01]  /*5e30*/  @!P4 IMAD R11, R130, R23, R10 ;  /* 0x00000017820bc224 */ /* 0x002fe200078e020a */
[----:B------:R-:W-:Y:S04]  /*5e40*/  BSSY B1, `(.L_x_247) ;  /* 0x0000006000017945 */ /* 0x000fe80003800000 */
[----:B------:R1:W-:Y:S01]  /*5e50*/  @!P4 STG.E.U8 desc[UR38][R6.64+0xd0], R11 ;  /* 0x0000d00b0600c986 */ /* 0x0003e2000c101126 */
[----:B------:R-:W-:Y:S05]  /*5e60*/  @P3 BRA `(.L_x_248) ;  /* 0x00000000000c3947 */ /* 0x000fea0003800000 */
[----:B------:R-:W1:Y:S02]  /*5e70*/  LDG.E.U8 R160, desc[UR38][R8.64+0xd1] ;  /* 0x0000d12608a07981 */ /* 0x000e64000c1e1100 */
[----:B-1----:R-:W-:-:S05]  /*5e80*/  PRMT R11, R160, 0x8880, RZ ;  /* 0x00008880a00b7816 */ /* 0x002fca00000000ff */
[----:B------:R-:W-:-:S07]  /*5e90*/  IMAD R10, R11, R22, RZ ;  /* 0x000000160b0a7224 */ /* 0x000fce00078e02ff */
.L_x_248:
[----:B------:R-:W-:Y:S05]  /*5ea0*/  BSYNC B1 ;  /* 0x0000000000017941 */ /* 0x000fea0003800000 */
.L_x_247:
[----:B------:R-:W-:Y:S01]  /*5eb0*/  @!P3 IMAD R131, R131, R23, R10 ;  /* 0x000000178383b224 */ /* 0x000fe200078e020a */
[----:B------:R-:W-:Y:S04]  /*5ec0*/  BSSY B1, `(.L_x_249) ;  /* 0x0000006000017945 */ /* 0x000fe80003800000 */
[----:B------:R0:W-:Y:S01]  /*5ed0*/  @!P3 STG.E.U8 desc[UR38][R6.64+0xd1], R131 ;  /* 0x0000d1830600b986 */ /* 0x0001e2000c101126 */
[----:B------:R-:W-:Y:S05]  /*5ee0*/  @P5 BRA `(.L_x_250) ;  /* 0x00000000000c5947 */ /* 0x000fea0003800000 */
[----:B------:R-:W1:Y:S02]  /*5ef0*/  LDG.E.U8 R160, desc[UR38][R2.64+0xd8] ;  /* 0x0000d82602a07981 */ /* 0x000e64000c1e1100 */
[----:B-1----:R-:W-:-:S05]  /*5f00*/  PRMT R11, R160, 0x8880, RZ ;  /* 0x00008880a00b7816 */ /* 0x002fca00000000ff */
[----:B------:R-:W-:-:S07]  /*5f10*/  IMAD R10, R11, R22, RZ ;  /* 0x000000160b0a7224 */ /* 0x000fce00078e02ff */
.L_x_250:
[----:B------:R-:W-:Y:S05]  /*5f20*/  BSYNC B1 ;  /* 0x0000000000017941 */ /* 0x000fea0003800000 */
.L_x_249:
[----:B-1----:R-:W-:Y:S01]  /*5f30*/  @!P5 IMAD R11, R132, R23, R10 ;  /* 0x00000017840bd224 */ /* 0x002fe200078e020a */
[----:B------:R-:W-:Y:S04]  /*5f40*/  BSSY B1, `(.L_x_251) ;  /* 0x0000006000017945 */ /* 0x000fe80003800000 */
[----:B------:R1:W-:Y:S01]  /*5f50*/  @!P5 STG.E.U8 desc[UR38][R4.64+0xd8], R11 ;  /* 0x0000d80b0400d986 */ /* 0x0003e2000c101126 */
[----:B------:R-:W-:Y:S05]  /*5f60*/  @P6 BRA `(.L_x_252) ;  /* 0x00000000000c6947 */ /* 0x000fea0003800000 */
[----:B------:R-:W1:Y:S02]  /*5f70*/  LDG.E.U8 R160, desc[UR38][R2.64+0xd9] ;  /* 0x0000d92602a07981 */ /* 0x000e64000c1e1100 */
[----:B-1----:R-:W-:-:S05]  /*5f80*/  PRMT R11, R160, 0x8880, RZ ;  /* 0x00008880a00b7816 */ /* 0x002fca00000000ff */
[----:B------:R-:W-:-:S07]  /*5f90*/  IMAD R10, R11, R22, RZ ;  /* 0x000000160b0a7224 */ /* 0x000fce00078e02ff */
.L_x_252:
[----:B------:R-:W-:Y:S05]  /*5fa0*/  BSYNC B1 ;  /* 0x0000000000017941 */ /* 0x000fea0003800000 */
.L_x_251:
[----:B------:R-:W-:Y:S01]  /*5fb0*/  @!P6 IMAD R133, R133, R23, R10 ;  /* 0x000000178585e224 */ /* 0x000fe200078e020a */
[----:B------:R-:W-:Y:S04]  /*5fc0*/  BSSY B1, `(.L_x_253) ;  /* 0x0000006000017945 */ /* 0x000fe80003800000 */
[----:B------:R0:W-:Y:S01]  /*5fd0*/  @!P6 STG.E.U8 desc[UR38][R4.64+0xd9], R133 ;  /* 0x0000d9850400e986 */ /* 0x0001e2000c101126 */
[----:B------:R-:W-:Y:S05]  /*5fe0*/  @P2 BRA `(.L_x_254) ;  /* 0x00000000000c2947 */ /* 0x000fea0003800000 */
[----:B------:R-:W1:Y:S02]  /*5ff0*/  LDG.E.U8 R160, desc[UR38][R8.64+0xd8] ;  /* 0x0000d82608a07981 */ /* 0x000e64000c1e1100 */
[----:B-1----:R-:W-:-:S05]  /*6000*/  PRMT R11, R160, 0x8880, RZ ;  /* 0x00008880a00b7816 */ /* 0x002fca00000000ff */
[----:B------:R-:W-:-:S07]  /*6010*/  IMAD R10, R11, R22, RZ ;  /* 0x000000160b0a7224 */ /* 0x000fce00078e02ff */
.L_x_254:
[----:B------:R-:W-:Y:S05]  /*6020*/  BSYNC B1 ;  /* 0x0000000000017941 */ /* 0x000fea0003800000 */
.L_x_253:
        /* <DEDUP_REMOVED lines=12> */
.L_x_256:
[----:B------:R-:W-:Y:S05]  /*60f0*/  BSYNC B1 ;  /* 0x0000000000017941 */ /* 0x000fea0003800000 */
.L_x_255:
[----:B------:R-:W-:Y:S01]  /*6100*/  @!P4 IMAD R135, R135, R23, R10 ;  /* 0x000000178787c224 */ /* 0x000fe200078e020a */
[----:B------:R-:W-:Y:S04]  /*6110*/  BSSY B1, `(.L_x_257) ;  /* 0x0000006000017945 */ /* 0x000fe80003800000 */
[----:B------:R0:W-:Y:S01]  /*6120*/  @!P4 STG.E.U8 desc[UR38][R6.64+0xd9], R135 ;  /* 0x0000d9870600c986 */ /* 0x0001e2000c101126 */
[----:B------:R-:W-:Y:S05]  /*6130*/  @P3 BRA `(.L_x_258) ;  /* 0x00000000000c3947 */ /* 0x000fea0003800000 */
[----:B------:R-:W1:Y:S02]  /*6140*/  LDG.E.U8 R160, desc[UR38][R2.64+0xe0] ;  /* 0x0000e02602a07981 */ /* 0x000e64000c1e1100 */
[----:B-1----:R-:W-:-:S05]  /*6150*/  PRMT R11, R160, 0x8880, RZ ;  /* 0x00008880a00b7816 */ /* 0x002fca00000000ff */
[----:B------:R-:W-:-:S07]  /*6160*/  IMAD R10, R11, R22, RZ ;  /* 0x000000160b0a7224 */ /* 0x000fce00078e02ff */
.L_x_258:
[----:B------:R-:W-:Y:S05]  /*6170*/  BSYNC B1 ;  /* 0x0000000000017941 */ /* 0x000fea0003800000 */
.L_x_257:
[----:B-1----:R-:W-:Y:S01]  /*6180*/  @!P3 IMAD R11, R136, R23, R10 ;  /* 0x00000017880bb224 */ /* 0x002fe200078e020a */
[----:B------:R-:W-:Y:S04]  /*6190*/  BSSY B1, `(.L_x_259) ;  /* 0x0000006000017945 */ /* 0x000fe80003800000 */
[----:B------:R1:W-:Y:S01]  /*61a0*/  @!P3 STG.E.U8 desc[UR38][R4.64+0xe0], R11 ;  /* 0x0000e00b0400b986 */ /* 0x0003e2000c101126 */
[----:B------:R-:W-:Y:S05]  /*61b0*/  @P5 BRA `(.L_x_260) ;  /* 0x00000000000c5947 */ /* 0x000fea0003800000 */
[----:B------:R-:W1:Y:S02]  /*61c0*/  LDG.E.U8 R160, desc[UR38][R2.64+0xe1] ;  /* 0x0000e12602a07981 */ /* 0x000e64000c1e1100 */
[----:B-1----:R-:W-:-:S05]  /*61d0*/  PRMT R11, R160, 0x8880, RZ ;  /* 0x00008880a00b7816 */ /* 0x002fca00000000ff */
[----:B------:R-:W-:-:S07]  /*61e0*/  IMAD R10, R11, R22, RZ ;  /* 0x000000160b0a7224 */ /* 0x000fce00078e02ff */
.L_x_260:
[----:B------:R-:W-:Y:S05]  /*61f0*/  BSYNC B1 ;  /* 0x0000000000017941 */ /* 0x000fea0003800000 */
.L_x_259:
[----:B------:R-:W-:Y:S01]  /*6200*/  @!P5 IMAD R137, R137, R23, R10 ;  /* 0x000000178989d224 */ /* 0x000fe200078e020a */
[----:B------:R-:W-:Y:S04]  /*6210*/  BSSY B1, `(.L_x_261) ;  /* 0x0000006000017945 */ /* 0x000fe80003800000 */
[----:B------:R0:W-:Y:S01]  /*6220*/  @!P5 STG.E.U8 desc[UR38][R4.64+0xe1], R137 ;  /* 0x0000e1890400d986 */ /* 0x0001e2000c101126 */
[----:B------:R-:W-:Y:S05]  /*6230*/  @P6 BRA `(.L_x_262) ;  /* 0x00000000000c6947 */ /* 0x000fea0003800000 */
[----:B------:R-:W1:Y:S02]  /*6240*/  LDG.E.U8 R160, desc[UR38][R8.64+0xe0] ;  /* 0x0000e02608a07981 */ /* 0x000e64000c1e1100 */
[----:B-1----:R-:W-:-:S05]  /*6250*/  PRMT R11, R160, 0x8880, RZ ;  /* 0x00008880a00b7816 */ /* 0x002fca00000000ff */
[----:B------:R-:W-:-:S07]  /*6260*/  IMAD R10, R11, R22, RZ ;  /* 0x000000160b0a7224 */ /* 0x000fce00078e02ff */
.L_x_262:
[----:B------:R-:W-:Y:S05]  /*6270*/  BSYNC B1 ;  /* 0x0000000000017941 */ /* 0x000fea0003800000 */
.L_x_261:
[----:B-1----:R-:W-:Y:S01]  /*6280*/  @!P6 IMAD R11, R138, R23, R10 ;  /* 0x000000178a0be224 */ /* 0x002fe200078e020a */
[----:B------:R-:W-:Y:S04]  /*6290*/  BSSY B1, `(.L_x_263) ;  /* 0x0000006000017945 */ /* 0x000fe80003800000 */
[----:B------:R1:W-:Y:S01]  /*62a0*/  @!P6 STG.E.U8 desc[UR38][R6.64+0xe0], R11 ;  /* 0x0000e00b0600e986 */ /* 0x0003e2000c101126 */
[----:B------:R-:W-:Y:S05]  /*62b0*/  @P2 BRA `(.L_x_264) ;  /* 0x00000000000c2947 */ /* 0x000fea0003800000 */
[----:B------:R-:W1:Y:S02]  /*62c0*/  LDG.E.U8 R160, desc[UR38][R8.64+0xe1] ;  /* 0x0000e12608a07981 */ /* 0x000e64000c1e1100 */
[----:B-1----:R-:W-:-:S05]  /*62d0*/  PRMT R11, R160, 0x8880, RZ ;  /* 0x00008880a00b7816 */ /* 0x002fca00000000ff */
[----:B------:R-:W-:-:S07]  /*62e0*/  IMAD R10, R11, R22, RZ ;  /* 0x000000160b0a7224 */ /* 0x000fce00078e02ff */
.L_x_264:
[----:B------:R-:W-:Y:S05]  /*62f0*/  BSYNC B1 ;  /* 0x0000000000017941 */ /* 0x000fea0003800000 */
.L_x_263:
        /* <DEDUP_REMOVED lines=12> */
.L_x_266:
[----:B------:R-:W-:Y:S05]  /*63c0*/  BSYNC B1 ;  /* 0x0000000000017941 */ /* 0x000fea0003800000 */
.L_x_265:
[----:B-1----:R-:W-:Y:S01]  /*63d0*/  @!P5 IMAD R11, R140, R23, R10 ;  /* 0x000000178c0bd224 */ /* 0x002fe200078e020a */
[----:B------:R-:W-:Y:S04]  /*63e0*/  BSSY B1, `(.L_x_267) ;  /* 0x0000006000017945 */ /* 0x000fe80003800000 */
[----:B------:R1:W-:Y:S01]  /*63f0*/  @!P5 STG.E.U8 desc[UR38][R4.64+0xe8], R11 ;  /* 0x0000e80b0400d986 */ /* 0x0003e2000c101126 */
[----:B------:R-:W-:Y:S05]  /*6400*/  @P3 BRA `(.L_x_268) ;  /* 0x00000000000c3947 */ /* 0x000fea0003800000 */
[----:B------:R-:W1:Y:S02]  /*6410*/  LDG.E.U8 R160, desc[UR38][R2.64+0xe9] ;  /* 0x0000e92602a07981 */ /* 0x000e64000c1e1100 */
[----:B-1----:R-:W-:-:S05]  /*6420*/  PRMT R11, R160, 0x8880, RZ ;  /* 0x00008880a00b7816 */ /* 0x002fca00000000ff */
[----:B------:R-:W-:-:S07]  /*6430*/  IMAD R10, R11, R22, RZ ;  /* 0x000000160b0a7224 */ /* 0x000fce00078e02ff */
.L_x_268:
[----:B------:R-:W-:Y:S05]  /*6440*/  BSYNC B1 ;  /* 0x0000000000017941 */ /* 0x000fea0003800000 */
.L_x_267:
[----:B------:R-:W-:Y:S01]  /*6450*/  @!P3 IMAD R141, R141, R23, R10 ;  /* 0x000000178d8db224 */ /* 0x000fe200078e020a */
[----:B------:R-:W-:Y:S04]  /*6460*/  BSSY B1, `(.L_x_269) ;  /* 0x0000006000017945 */ /* 0x000fe80003800000 */
[----:B------:R0:W-:Y:S01]  /*6470*/  @!P3 STG.E.U8 desc[UR38][R4.64+0xe9], R141 ;  /* 0x0000e98d0400b986 */ /* 0x0001e2000c101126 */
[----:B------:R-:W-:Y:S05]  /*6480*/  @P2 BRA `(.L_x_270) ;  /* 0x00000000000c2947 */ /* 0x000fea0003800000 */
[----:B------:R-:W1:Y:S02]  /*6490*/  LDG.E.U8 R160, desc[UR38][R8.64+0xe8] ;  /* 0x0000e82608a07981 */ /* 0x000e64000c1e1100 */
[----:B-1----:R-:W-:-:S05]  /*64a0*/  PRMT R11, R160, 0x8880, RZ ;  /* 0x00008880a00b7816 */ /* 0x002fca00000000ff */
[----:B------:R-:W-:-:S07]  /*64b0*/  IMAD R10, R11, R22, RZ ;  /* 0x000000160b0a7224 */ /* 0x000fce00078e02ff */
.L_x_270:
[----:B------:R-:W-:Y:S05]  /*64c0*/  BSYNC B1 ;  /* 0x0000000000017941 */ /* 0x000fea0003800000 */
.L_x_269:
[----:B-1----:R-:W-:Y:S01]  /*64d0*/  @!P2 IMAD R11, R142, R23, R10 ;  /* 0x000000178e0ba224 */ /* 0x002fe200078e020a */
[----:B------:R-:W-:Y:S04]  /*64e0*/  BSSY B1, `(.L_x_271) ;  /* 0x0000006000017945 */ /* 0x000fe80003800000 */
[----:B------:R1:W-:Y:S01]  /*64f0*/  @!P2 STG.E.U8 desc[UR38][R6.64+0xe8], R11 ;  /* 0x0000e80b0600a986 */ /* 0x0003e2000c101126 */
[----:B------:R-:W-:Y:S05]  /*6500*/  @P6 BRA `(.L_x_272) ;  /* 0x00000000000c6947 */ /* 0x000fea0003800000 */
[----:B------:R-:W1:Y:S02]  /*6510*/  LDG.E.U8 R160, desc[UR38][R8.64+0xe9] ;  /* 0x0000e92608a07981 */ /* 0x000e64000c1e1100 */
[----:B-1----:R-:W-:-:S05]  /*6520*/  PRMT R11, R160, 0x8880, RZ ;  /* 0x00008880a00b7816 */ /* 0x002fca00000000ff */
[----:B------:R-:W-:-:S07]  /*6530*/  IMAD R10, R11, R22, RZ ;  /* 0x000000160b0a7224 */ /* 0x000fce00078e02ff */
.L_x_272:
[----:B------:R-:W-:Y:S05]  /*6540*/  BSYNC B1 ;  /* 0x0000000000017941 */ /* 0x000fea0003800000 */
.L_x_271:
[----:B------:R-:W-:Y:S01]  /*6550*/  @!P6 IMAD R143, R143, R23, R10 ;  /* 0x000000178f8fe224 */ /* 0x000fe200078e020a */
[----:B------:R-:W-:Y:S04]  /*6560*/  BSSY B1, `(.L_x_273) ;  /* 0x0000006000017945 */ /* 0x000fe80003800000 */
[----:B------:R0:W-:Y:S01]  /*6570*/  @!P6 STG.E.U8 desc[UR38][R6.64+0xe9], R143 ;  /* 0x0000e98f0600e986 */ /* 0x0001e2000c101126 */
[----:B------:R-:W-:Y:S05]  /*6580*/  @P4 BRA `(.L_x_274) ;  /* 0x00000000000c4947 */ /* 0x000fea0003800000 */
[----:B------:R-:W1:Y:S02]  /*6590*/  LDG.E.U8 R160, desc[UR38][R2.64+0xf0] ;  /* 0x0000f02602a07981 */ /* 0x000e64000c1e1100 */
[----:B-1----:R-:W-:-:S05]  /*65a0*/  PRMT R11, R160, 0x8880, RZ ;  /* 0x00008880a00b7816 */ /* 0x002fca00000000ff */
[----:B------:R-:W-:-:S07]  /*65b0*/  IMAD R10, R11, R22, RZ ;  /* 0x000000160b0a7224 */ /* 0x000fce00078e02ff */
.L_x_274:
[----:B------:R-:W-:Y:S05]  /*65c0*/  BSYNC B1 ;  /* 0x0000000000017941 */ /* 0x000fea0003800000 */
.L_x_273:
[----:B------:R-:W-:Y:S01]  /*65d0*/  ISETP.LT.OR P3, PT, R0, 0xf2, !P1 ;  /* 0x000000f20000780c */ /* 0x000fe20004f61670 */
[----:B-1----:R-:W-:Y:S01]  /*65e0*/  @!P4 IMAD R11, R144, R23, R10 ;  /* 0x00000017900bc224 */ /* 0x002fe200078e020a */
[----:B------:R-:W-:Y:S01]  /*65f0*/  BSSY B1, `(.L_x_275) ;  /* 0x000000b000017945 */ /* 0x000fe20003800000 */
[C---:B------:R-:W-:Y:S02]  /*6600*/  ISETP.LT.OR P2, PT, R0.reuse, 0xf1, !P0 ;  /* 0x000000f10000780c */ /* 0x040fe40004741670 */
[C---:B------:R-:W-:Y:S01]  /*6610*/  ISETP.LT.OR P5, PT, R0.reuse, 0xf2, !P0 ;  /* 0x000000f20000780c */ /* 0x040fe200047a1670 */
[----:B------:R1:W-:Y:S01]  /*6620*/  @!P4 STG.E.U8 desc[UR38][R4.64+0xf0], R11 ;  /* 0x0000f00b0400c986 */ /* 0x0003e2000c101126 */
[C---:B------:R-:W-:Y:S02]  /*6630*/  ISETP.LT.OR P4, PT, R0.reuse, 0xf9, !P1 ;  /* 0x000000f90000780c */ /* 0x040fe40004f81670 */
[C---:B------:R-:W-:Y:S02]  /*6640*/  ISETP.LT.OR P1, PT, R0.reuse, 0xfa, !P1 ;  /* 0x000000fa0000780c */ /* 0x040fe40004f21670 */
[----:B------:R-:W-:-:S02]  /*6650*/  ISETP.LT.OR P6, PT, R0, 0xf9, !P0 ;  /* 0x000000f90000780c */ /* 0x000fc400047c1670 */
[----:B------:R-:W-:Y:S11]  /*6660*/  @P3 BRA `(.L_x_276) ;  /* 0x00000000000c3947 */ /* 0x000ff60003800000 */
[----:B------:R-:W1:Y:S02]  /*6670*/  LDG.E.U8 R160, desc[UR38][R2.64+0xf1] ;  /* 0x0000f12602a07981 */ /* 0x000e64000c1e1100 */
[----:B-1----:R-:W-:-:S05]  /*6680*/  PRMT R11, R160, 0x8880, RZ ;  /* 0x00008880a00b7816 */ /* 0x002fca00000000ff */
[----:B------:R-:W-:-:S07]  /*6690*/  IMAD R10, R11, R22, RZ ;  /* 0x000000160b0a7224 */ /* 0x000fce00078e02ff */
.L_x_276:
[----:B------:R-:W-:Y:S05]  /*66a0*/  BSYNC B1 ;  /* 0x0000000000017941 */ /* 0x000fea0003800000 */
.L_x_275:
[----:B------:R-:W-:Y:S01]  /*66b0*/  @!P3 IMAD R145, R145, R23, R10 ;  /* 0x000000179191b224 */ /* 0x000fe200078e020a */
[----:B------:R-:W-:Y:S04]  /*66c0*/  BSSY B1, `(.L_x_277) ;  /* 0x0000006000017945 */ /* 0x000fe80003800000 */
[----:B------:R0:W-:Y:S01]  /*66d0*/  @!P3 STG.E.U8 desc[UR38][R4.64+0xf1], R145 ;  /* 0x0000f1910400b986 */ /* 0x0001e2000c101126 */
[----:B------:R-:W-:Y:S05]  /*66e0*/  @P2 BRA `(.L_x_278) ;  /* 0x00000000000c2947 */ /* 0x000fea0003800000 */
[----:B------:R-:W1:Y:S02]  /*66f0*/  LDG.E.U8 R160, desc[UR38][R8.64+0xf0] ;  /* 0x0000f02608a07981 */ /* 0x000e64000c1e1100 */
[----:B-1----:R-:W-:-:S05]  /*6700*/  PRMT R11, R160, 0x8880, RZ ;  /* 0x00008880a00b7816 */ /* 0x002fca00000000ff */
[----:B------:R-:W-:-:S07]  /*6710*/  IMAD R10, R11, R22, RZ ;  /* 0x000000160b0a7224 */ /* 0x000fce00078e02ff */
.L_x_278:
[----:B------:R-:W-:Y:S05]  /*6720*/  BSYNC B1 ;  /* 0x0000000000017941 */ /* 0x000fea0003800000 */
.L_x_277:
[----:B-1----:R-:W-:Y:S01]  /*6730*/  @!P2 IMAD R11, R146, R23, R10 ;  /* 0x00000017920ba224 */ /* 0x002fe200078e020a */
[----:B------:R-:W-:Y:S04]  /*6740*/  BSSY B1, `(.L_x_279) ;  /* 0x0000006000017945 */ /* 0x000fe80003800000 */
[----:B------:R1:W-:Y:S01]  /*6750*/  @!P2 STG.E.U8 desc[UR38][R6.64+0xf0], R11 ;  /* 0x0000f00b0600a986 */ /* 0x0003e2000c101126 */
[----:B------:R-:W-:Y:S05]  /*6760*/  @P5 BRA `(.L_x_280) ;  /* 0x00000000000c5947 */ /* 0x000fea0003800000 */
[----:B------:R-:W1:Y:S02]  /*6770*/  LDG.E.U8 R160, desc[UR38][R8.64+0xf1] ;  /* 0x0000f12608a07981 */ /* 0x000e64000c1e1100 */
[----:B-1----:R-:W-:-:S05]  /*6780*/  PRMT R11, R160, 0x8880, RZ ;  /* 0x00008880a00b7816 */ /* 0x002fca00000000ff */
[----:B------:R-:W-:-:S07]  /*6790*/  IMAD R10, R11, R22, RZ ;  /* 0x000000160b0a7224 */ /* 0x000fce00078e02ff */
.L_x_280:
[----:B------:R-:W-:Y:S05]  /*67a0*/  BSYNC B1 ;  /* 0x0000000000017941 */ /* 0x000fea0003800000 */
.L_x_279:
[----:B------:R-:W-:Y:S01]  /*67b0*/  @!P5 IMAD R147, R147, R23, R10 ;  /* 0x000000179393d224 */ /* 0x000fe200078e020a */
[----:B------:R-:W-:Y:S04]  /*67c0*/  BSSY B1, `(.L_x_281) ;  /* 0x0000006000017945 */ /* 0x000fe80003800000 */
[----:B------:R0:W-:Y:S01]  /*67d0*/  @!P5 STG.E.U8 desc[UR38][R6.64+0xf1], R147 ;  /* 0x0000f1930600d986 */ /* 0x0001e2000c101126 */
[----:B------:R-:W-:Y:S05]  /*67e0*/  @P4 BRA `(.L_x_282) ;  /* 0x00000000000c4947 */ /* 0x000fea0003800000 */
[----:B------:R-:W1:Y:S02]  /*67f0*/  LDG.E.U8 R160, desc[UR38][R2.64+0xf8] ;  /* 0x0000f82602a07981 */ /* 0x000e64000c1e1100 */
[----:B-1----:R-:W-:-:S05]  /*6800*/  PRMT R11, R160, 0x8880, RZ ;  /* 0x00008880a00b7816 */ /* 0x002fca00000000ff */
[----:B------:R-:W-:-:S07]  /*6810*/  IMAD R10, R11, R22, RZ ;  /* 0x000000160b0a7224 */ /* 0x000fce00078e02ff */
.L_x_282:
[----:B------:R-:W-:Y:S05]  /*6820*/  BSYNC B1 ;  /* 0x0000000000017941 */ /* 0x000fea0003800000 */
.L_x_281:
[----:B-1----:R-:W-:Y:S01]  /*6830*/  @!P4 IMAD R11, R148, R23, R10 ;  /* 0x00000017940bc224 */ /* 0x002fe200078e020a */
[----:B------:R-:W-:Y:S04]  /*6840*/  BSSY B1, `(.L_x_283) ;  /* 0x0000006000017945 */ /* 0x000fe80003800000 */
[----:B------:R1:W-:Y:S01]  /*6850*/  @!P4 STG.E.U8 desc[UR38][R4.64+0xf8], R11 ;  /* 0x0000f80b0400c986 */ /* 0x0003e2000c101126 */
[----:B------:R-:W-:Y:S05]  /*6860*/  @P1 BRA `(.L_x_284) ;  /* 0x00000000000c1947 */ /* 0x000fea0003800000 */
[----:B------:R-:W1:Y:S02]  /*6870*/  LDG.E.U8 R160, desc[UR38][R2.64+0xf9] ;  /* 0x0000f92602a07981 */ /* 0x000e64000c1e1100 */
[----:B-1----:R-:W-:-:S05]  /*6880*/  PRMT R11, R160, 0x8880, RZ ;  /* 0x00008880a00b7816 */ /* 0x002fca00000000ff */
[----:B------:R-:W-:-:S07]  /*6890*/  IMAD R10, R11, R22, RZ ;  /* 0x000000160b0a7224 */ /* 0x000fce00078e02ff */
.L_x_284:
[----:B------:R-:W-:Y:S05]  /*68a0*/  BSYNC B1 ;  /* 0x0000000000017941 */ /* 0x000fea0003800000 */
.L_x_283:
[----:B------:R-:W-:Y:S01]  /*68b0*/  @!P1 IMAD R149, R149, R23, R10 ;  /* 0x0000001795959224 */ /* 0x000fe200078e020a */
[----:B------:R-:W-:Y:S04]  /*68c0*/  BSSY B1, `(.L_x_285) ;  /* 0x0000006000017945 */ /* 0x000fe80003800000 */
[----:B------:R0:W-:Y:S01]  /*68d0*/  @!P1 STG.E.U8 desc[UR38][R4.64+0xf9], R149 ;  /* 0x0000f99504009986 */ /* 0x0001e2000c101126 */
[----:B------:R-:W-:Y:S05]  /*68e0*/  @P6 BRA `(.L_x_286) ;  /* 0x00000000000c6947 */ /* 0x000fea0003800000 */
[----:B------:R-:W0:Y:S02]  /*68f0*/  LDG.E.U8 R160, desc[UR38][R8.64+0xf8] ;  /* 0x0000f82608a07981 */ /* 0x000e24000c1e1100 */
[----:B0-----:R-:W-:-:S05]  /*6900*/  PRMT R3, R160, 0x8880, RZ ;  /* 0x00008880a0037816 */ /* 0x001fca00000000ff */
[----:B------:R-:W-:-:S07]  /*6910*/  IMAD R10, R3, R22, RZ ;  /* 0x00000016030a7224 */ /* 0x000fce00078e02ff */
.L_x_286:
[----:B------:R-:W-:Y:S05]  /*6920*/  BSYNC B1 ;  /* 0x0000000000017941 */ /* 0x000fea0003800000 */
.L_x_285:
[----:B0-----:R-:W-:Y:S01]  /*6930*/  @!P6 IMAD R3, R150, R23, R10 ;  /* 0x000000179603e224 */ /* 0x001fe200078e020a */
[----:B------:R-:W-:Y:S01]  /*6940*/  ISETP.LT.OR P0, PT, R0, 0xfa, !P0 ;  /* 0x000000fa0000780c */ /* 0x000fe20004701670 */
[----:B------:R-:W-:Y:S03]  /*6950*/  BSSY B1, `(.L_x_287) ;  /* 0x0000006000017945 */ /* 0x000fe60003800000 */
[----:B------:R0:W-:Y:S09]  /*6960*/  @!P6 STG.E.U8 desc[UR38][R6.64+0xf8], R3 ;  /* 0x0000f8030600e986 */ /* 0x0001f2000c101126 */
[----:B------:R-:W-:Y:S05]  /*6970*/  @P0 BRA `(.L_x_288) ;  /* 0x00000000000c0947 */ /* 0x000fea0003800000 */
[----:B------:R-:W0:Y:S02]  /*6980*/  LDG.E.U8 R160, desc[UR38][R8.64+0xf9] ;  /* 0x0000f92608a07981 */ /* 0x000e24000c1e1100 */
[----:B0-----:R-:W-:-:S05]  /*6990*/  PRMT R3, R160, 0x8880, RZ ;  /* 0x00008880a0037816 */ /* 0x001fca00000000ff */
[----:B------:R-:W-:-:S07]  /*69a0*/  IMAD R10, R3, R22, RZ ;  /* 0x00000016030a7224 */ /* 0x000fce00078e02ff */
.L_x_288:
[----:B------:R-:W-:Y:S05]  /*69b0*/  BSYNC B1 ;  /* 0x0000000000017941 */ /* 0x000fea0003800000 */
.L_x_287:
[----:B------:R-:W-:Y:S01]  /*69c0*/  IMAD R151, R151, R23, R10 ;  /* 0x0000001797977224 */ /* 0x000fe200078e020a */
[----:B------:R-:W-:Y:S06]  /*69d0*/  @P0 BRA `(.L_x_289) ;  /* 0x0000001800100947 */ /* 0x000fec0003800000 */
[----:B------:R0:W-:Y:S01]  /*69e0*/  STG.E.U8 desc[UR38][R6.64+0xf9], R151 ;  /* 0x0000f99706007986 */ /* 0x0001e2000c101126 */
[----:B------:R-:W-:Y:S05]  /*69f0*/  BRA `(.L_x_289) ;  /* 0x0000001800087947 */ /* 0x000fea0003800000 */
.L_x_32:
[C---:B------:R-:W-:Y:S02]  /*6a00*/  ISETP.GE.AND P1, PT, R163.reuse, 0x1, PT ;  /* 0x00000001a300780c */ /* 0x040fe40003f26270 */
[----:B------:R-:W-:Y:S02]  /*6a10*/  ISETP.GE.AND P0, PT, R163, 0x9, PT ;  /* 0x00000009a300780c */ /* 0x000fe40003f06270 */
[C---:B------:R-:W-:Y:S02]  /*6a20*/  ISETP.LT.OR P3, PT, R0.reuse, 0x1, !P1 ;  /* 0x000000010000780c */ /* 0x040fe40004f61670 */
[C---:B------:R-:W-:Y:S02]  /*6a30*/  ISETP.LT.OR P2, PT, R0.reuse, 0x2, !P1 ;  /* 0x000000020000780c */ /* 0x040fe40004f41670 */
[C---:B------:R-:W-:Y:S02]  /*6a40*/  ISETP.LT.OR P6, PT, R0.reuse, 0x1, !P0 ;  /* 0x000000010000780c */ /* 0x040fe400047c1670 */
[----:B------:R-:W-:-:S02]  /*6a50*/  ISETP.LT.OR P4, PT, R0, 0x2, !P0 ;  /* 0x000000020000780c */ /* 0x000fc40004781670 */
[----:B------:R-:W-:-:S05]  /*6a60*/  ISETP.LT.OR P5, PT, R0, 0xa, !P1 ;  /* 0x0000000a0000780c */ /* 0x000fca0004fa1670 */
[-C--:B------:R-:W-:Y:S02]  /*6a70*/  @!P3 IMAD R3, R24, R23.reuse, RZ ;  /* 0x000000171803b224 */ /* 0x080fe400078e02ff */
[-C--:B------:R-:W-:Y:S02]  /*6a80*/  @!P2 IMAD R25, R25, R23.reuse, RZ ;  /* 0x000000171919a224 */ /* 0x080fe400078e02ff */
[-C--:B------:R-:W-:Y:S01]  /*6a90*/  @!P6 IMAD R9, R26, R23.reuse, RZ ;  /* 0x000000171a09e224 */ /* 0x080fe200078e02ff */
[----:B------:R0:W-:Y:S01]  /*6aa0*/  @!P3 STG.E.U8 desc[UR38][R4.64], R3 ;  /* 0x000000030400b986 */ /* 0x0001e2000c101126 */
[C---:B------:R-:W-:Y:S01]  /*6ab0*/  ISETP.LT.OR P3, PT, R0.reuse, 0x9, !P1 ;  /* 0x000000090000780c */ /* 0x040fe20004f61670 */
[-C--:B------:R-:W-:Y:S02]  /*6ac0*/  @!P4 IMAD R27, R27, R23.reuse, RZ ;  /* 0x000000171b1bc224 */ /* 0x080fe400078e02ff */
[----:B------:R-:W-:Y:S01]  /*6ad0*/  @!P5 IMAD R29, R29, R23, RZ ;  /* 0x000000171d1dd224 */ /* 0x000fe200078e02ff */
[----:B------:R-:W-:Y:S01]  /*6ae0*/  @!P2 STG.E.U8 desc[UR38][R4.64+0x1], R25 ;  /* 0x000001190400a986 */ /* 0x000fe2000c101126 */
[----:B------:R-:W-:-:S03]  /*6af0*/  ISETP.LT.OR P2, PT, R0, 0x9, !P0 ;  /* 0x000000090000780c */ /* 0x000fc60004741670 */
[----:B------:R1:W-:Y:S01]  /*6b00*/  @!P6 STG.E.U8 desc[UR38][R6.64], R9 ;  /* 0x000000090600e986 */ /* 0x0003e2000c101126 */
[----:B------:R-:W-:-:S03]  /*6b10*/  ISETP.LT.OR P6, PT, R0, 0xa, !P0 ;  /* 0x0000000a0000780c */ /* 0x000fc600047c1670 */
[----:B------:R-:W-:Y:S01]  /*6b20*/  @!P4 STG.E.U8 desc[UR38][R6.64+0x1], R27 ;  /* 0x0000011b0600c986 */ /* 0x000fe2000c101126 */
[----:B0-----:R-:W-:Y:S01]  /*6b30*/  @!P3 IMAD R3, R28, R23, RZ ;  /* 0x000000171c03b224 */ /* 0x001fe200078e02ff */
[C---:B------:R-:W-:Y:S02]  /*6b40*/  ISETP.LT.OR P4, PT, R0.reuse, 0x11, !P1 ;  /* 0x000000110000780c */ /* 0x040fe40004f81670 */
[----:B------:R-:W-:Y:S01]  /*6b50*/  @!P5 STG.E.U8 desc[UR38][R4.64+0x9], R29 ;  /* 0x0000091d0400d986 */ /* 0x000fe2000c101126 */
[----:B------:R-:W-:-:S03]  /*6b60*/  ISETP.LT.OR P5, PT, R0, 0x11, !P0 ;  /* 0x000000110000780c */ /* 0x000fc600047a1670 */
[----:B------:R0:W-:Y:S01]  /*6b70*/  @!P3 STG.E.U8 desc[UR38][R4.64+0x8], R3 ;  /* 0x000008030400b986 */ /* 0x0001e2000c101126 */
[----:B------:R-:W-:Y:S01]  /*6b80*/  ISETP.LT.OR P3, PT, R0, 0x12, !P1 ;  /* 0x000000120000780c */ /* 0x000fe20004f61670 */
[-C--:B-1----:R-:W-:Y:S02]  /*6b90*/  @!P2 IMAD R9, R30, R23.reuse, RZ ;  /* 0x000000171e09a224 */ /* 0x082fe400078e02ff */
[----:B------:R-:W-:-:S03]  /*6ba0*/  @!P6 IMAD R31, R31, R23, RZ ;  /* 0x000000171f1fe224 */ /* 0x000fc600078e02ff */
[-C--:B------:R-:W-:Y:S01]  /*6bb0*/  @!P4 IMAD R11, R32, R23.reuse, RZ ;  /* 0x00000017200bc224 */ /* 0x080fe200078e02ff */
[----:B------:R1:W-:Y:S01]  /*6bc0*/  @!P2 STG.E.U8 desc[UR38][R6.64+0x8], R9 ;  /* 0x000008090600a986 */ /* 0x0003e2000c101126 */
[----:B------:R-:W-:Y:S01]  /*6bd0*/  ISETP.LT.OR P2, PT, R0, 0x12, !P0 ;  /* 0x000000120000780c */ /* 0x000fe20004741670 */
[-C--:B0-----:R-:W-:Y:S02]  /*6be0*/  @!P5 IMAD R3, R34, R23.reuse, RZ ;  /* 0x000000172203d224 */ /* 0x081fe400078e02ff */
[----:B------:R-:W-:Y:S02]  /*6bf0*/  @!P6 STG.E.U8 desc[UR38][R6.64+0x9], R31 ;  /* 0x0000091f0600e986 */ /* 0x000fe4000c101126 */
[----:B------:R-:W-:Y:S01]  /*6c00*/  @!P3 IMAD R33, R33, R23, RZ ;  /* 0x000000172121b224 */ /* 0x000fe200078e02ff */
[C---:B------:R-:W-:Y:S01]  /*6c10*/  ISETP.LT.OR P6, PT, R0.reuse, 0x19, !P1 ;  /* 0x000000190000780c */ /* 0x040fe20004fc1670 */
[----:B------:R-:W-:Y:S01]  /*6c20*/  @!P4 STG.E.U8 desc[UR38][R4.64+0x10], R11 ;  /* 0x0000100b0400c986 */ /* 0x000fe2000c101126 */
[----:B------:R-:W-:-:S03]  /*6c30*/  ISETP.LT.OR P4, PT, R0, 0x1a, !P1 ;  /* 0x0000001a0000780c */ /* 0x000fc60004f81670 */
[----:B------:R-:W-:Y:S01]  /*6c40*/  @!P3 STG.E.U8 desc[UR38][R4.64+0x11], R33 ;  /* 0x000011210400b986 */ /* 0x000fe2000c101126 */
[C---:B------:R-:W-:Y:S01]  /*6c50*/  ISETP.LT.OR P3, PT, R0.reuse, 0x19, !P0 ;  /* 0x000000190000780c */ /* 0x040fe20004761670 */
[----:B------:R-:W-:Y:S02]  /*6c60*/  @!P2 IMAD R35, R35, R23, RZ ;  /* 0x000000172323a224 */ /* 0x000fe400078e02ff */
[----:B------:R0:W-:Y:S01]  /*6c70*/  @!P5 STG.E.U8 desc[UR38][R6.64+0x10], R3 ;  /* 0x000010030600d986 */ /* 0x0001e2000c101126 */
[----:B------:R-:W-:-:S03]  /*6c80*/  ISETP.LT.OR P5, PT, R0, 0x1a, !P0 ;  /* 0x0000001a0000780c */ /* 0x000fc600047a1670 */
[-C--:B-1----:R-:W-:Y:S01]  /*6c90*/  @!P6 IMAD R9, R36, R23.reuse, RZ ;  /* 0x000000172409e224 */ /* 0x082fe200078e02ff */
[----:B------:R-:W-:Y:S01]  /*6ca0*/  @!P2 STG.E.U8 desc[UR38][R6.64+0x11], R35 ;  /* 0x000011230600a986 */ /* 0x000fe2000c101126 */
[C---:B------:R-:W-:Y:S01]  /*6cb0*/  ISETP.LT.OR P2, PT, R0.reuse, 0x21, !P1 ;  /* 0x000000210000780c */ /* 0x040fe20004f41670 */
[-C--:B------:R-:W-:Y:S02]  /*6cc0*/  @!P4 IMAD R37, R37, R23.reuse, RZ ;  /* 0x000000172525c224 */ /* 0x080fe400078e02ff */
[----:B------:R1:W-:Y:S01]  /*6cd0*/  @!P6 STG.E.U8 desc[UR38][R4.64+0x18], R9 ;  /* 0x000018090400e986 */ /* 0x0003e2000c101126 */
[----:B------:R-:W-:Y:S01]  /*6ce0*/  ISETP.LT.OR P6, PT, R0, 0x22, !P1 ;  /* 0x000000220000780c */ /* 0x000fe20004fc1670 */
[-C--:B0-----:R-:W-:Y:S02]  /*6cf0*/  @!P3 IMAD R3, R38, R23.reuse, RZ ;  /* 0x000000172603b224 */ /* 0x081fe400078e02ff */
[----:B------:R-:W-:Y:S01]  /*6d00*/  @!P4 STG.E.U8 desc[UR38][R4.64+0x19], R37 ;  /* 0x000019250400c986 */ /* 0x000fe2000c101126 */
[----:B------:R-:W-:Y:S01]  /*6d10*/  @!P5 IMAD R39, R39, R23, RZ ;  /* 0x000000172727d224 */ /* 0x000fe200078e02ff */
[----:B------:R-:W-:-:S02]  /*6d20*/  ISETP.LT.OR P4, PT, R0, 0x21, !P0 ;  /* 0x000000210000780c */ /* 0x000fc40004781670 */
[----:B------:R0:W-:Y:S01]  /*6d30*/  @!P3 STG.E.U8 desc[UR38][R6.64+0x18], R3 ;  /* 0x000018030600b986 */ /* 0x0001e2000c101126 */
[----:B------:R-:W-:Y:S01]  /*6d40*/  ISETP.LT.OR P3, PT, R0, 0x22, !P0 ;  /* 0x000000220000780c */ /* 0x000fe20004761670 */
[-C--:B-1----:R-:W-:Y:S02]  /*6d50*/  @!P2 IMAD R9, R40, R23.reuse, RZ ;  /* 0x000000172809a224 */ /* 0x082fe400078e02ff */
[----:B------:R-:W-:Y:S01]  /*6d60*/  @!P5 STG.E.U8 desc[UR38][R6.64+0x19], R39 ;  /* 0x000019270600d986 */ /* 0x000fe2000c101126 */
[C---:B------:R-:W-:Y:S01]  /*6d70*/  ISETP.LT.OR P5, PT, R0.reuse, 0x29, !P1 ;  /* 0x000000290000780c */ /* 0x040fe20004fa1670 */
[-C--:B------:R-:W-:Y:S02]  /*6d80*/  @!P6 IMAD R41, R41, R23.reuse, RZ ;  /* 0x000000172929e224 */ /* 0x080fe400078e02ff */
[----:B------:R1:W-:Y:S01]  /*6d90*/  @!P2 STG.E.U8 desc[UR38][R4.64+0x20], R9 ;  /* 0x000020090400a986 */ /* 0x0003e2000c101126 */
[----:B------:R-:W-:Y:S02]  /*6da0*/  ISETP.LT.OR P2, PT, R0, 0x2a, !P1 ;  /* 0x0000002a0000780c */ /* 0x000fe40004f41670 */
[-C--:B------:R-:W-:Y:S01]  /*6db0*/  @!P4 IMAD R11, R42, R23.reuse, RZ ;  /* 0x000000172a0bc224 */ /* 0x080fe200078e02ff */
[----:B------:R-:W-:Y:S01]  /*6dc0*/  @!P6 STG.E.U8 desc[UR38][R4.64+0x21], R41 ;  /* 0x000021290400e986 */ /* 0x000fe2000c101126 */
[----:B------:R-:W-:Y:S01]  /*6dd0*/  ISETP.LT.OR P6, PT, R0, 0x29, !P0 ;  /* 0x000000290000780c */ /* 0x000fe200047c1670 */
[----:B------:R-:W-:-:S02]  /*6de0*/  @!P3 IMAD R43, R43, R23, RZ ;  /* 0x000000172b2bb224 */ /* 0x000fc400078e02ff */
[----:B------:R-:W-:Y:S01]  /*6df0*/  @!P4 STG.E.U8 desc[UR38][R6.64+0x20], R11 ;  /* 0x0000200b0600c986 */ /* 0x000fe2000c101126 */
[----:B------:R-:W-:Y:S01]  /*6e00*/  ISETP.LT.OR P4, PT, R0, 0x2a, !P0 ;  /* 0x0000002a0000780c */ /* 0x000fe20004781670 */
[-C--:B0-----:R-:W-:Y:S02]  /*6e10*/  @!P5 IMAD R3, R44, R23.reuse, RZ ;  /* 0x000000172c03d224 */ /* 0x081fe400078e02ff */
[----:B------:R-:W-:Y:S01]  /*6e20*/  @!P3 STG.E.U8 desc[UR38][R6.64+0x21], R43 ;  /* 0x0000212b0600b986 */ /* 0x000fe2000c101126 */
[C---:B------:R-:W-:Y:S01]  /*6e30*/  ISETP.LT.OR P3, PT, R0.reuse, 0x31, !P1 ;  /* 0x000000310000780c */ /* 0x040fe20004f61670 */
[-C--:B------:R-:W-:Y:S02]  /*6e40*/  @!P2 IMAD R45, R45, R23.reuse, RZ ;  /* 0x000000172d2da224 */ /* 0x080fe400078e02ff */
[----:B------:R0:W-:Y:S01]  /*6e50*/  @!P5 STG.E.U8 desc[UR38][R4.64+0x28], R3 ;  /* 0x000028030400d986 */ /* 0x0001e2000c101126 */
[----:B------:R-:W-:Y:S01]  /*6e60*/  ISETP.LT.OR P5, PT, R0, 0x32, !P1 ;  /* 0x000000320000780c */ /* 0x000fe20004fa1670 */
[----:B-1----:R-:W-:-:S02]  /*6e70*/  @!P6 IMAD R9, R46, R23, RZ ;  /* 0x000000172e09e224 */ /* 0x002fc400078e02ff */
[----:B------:R-:W-:Y:S01]  /*6e80*/  @!P2 STG.E.U8 desc[UR38][R4.64+0x29], R45 ;  /* 0x0000292d0400a986 */ /* 0x000fe2000c101126 */
[C---:B------:R-:W-:Y:S01]  /*6e90*/  ISETP.LT.OR P2, PT, R0.reuse, 0x31, !P0 ;  /* 0x000000310000780c */ /* 0x040fe20004741670 */
[-C--:B------:R-:W-:Y:S02]  /*6ea0*/  @!P4 IMAD R47, R47, R23.reuse, RZ ;  /* 0x000000172f2fc224 */ /* 0x080fe400078e02ff */
[----:B------:R1:W-:Y:S01]  /*6eb0*/  @!P6 STG.E.U8 desc[UR38][R6.64+0x28], R9 ;  /* 0x000028090600e986 */ /* 0x0003e2000c101126 */
[----:B------:R-:W-:Y:S01]  /*6ec0*/  ISETP.LT.OR P6, PT, R0, 0x32, !P0 ;  /* 0x000000320000780c */ /* 0x000fe200047c1670 */
[-C--:B0-----:R-:W-:Y:S02]  /*6ed0*/  @!P3 IMAD R3, R48, R23.reuse, RZ ;  /* 0x000000173003b224 */ /* 0x081fe400078e02ff */
[----:B------:R-:W-:Y:S02]  /*6ee0*/  @!P4 STG.E.U8 desc[UR38][R6.64+0x29], R47 ;  /* 0x0000292f0600c986 */ /* 0x000fe4000c101126 */
[-C--:B------:R-:W-:Y:S01]  /*6ef0*/  @!P5 IMAD R49, R49, R23.reuse, RZ ;  /* 0x000000173131d224 */ /* 0x080fe200078e02ff */
[C---:B------:R-:W-:Y:S01]  /*6f00*/  ISETP.LT.OR P4, PT, R0.reuse, 0x39, !P1 ;  /* 0x000000390000780c */ /* 0x040fe20004f81670 */
[----:B------:R0:W-:Y:S01]  /*6f10*/  @!P3 STG.E.U8 desc[UR38][R4.64+0x30], R3 ;  /* 0x000030030400b986 */ /* 0x0001e2000c101126 */
[----:B------:R-:W-:Y:S01]  /*6f20*/  ISETP.LT.OR P3, PT, R0, 0x3a, !P1 ;  /* 0x0000003a0000780c */ /* 0x000fe20004f61670 */
[----:B-1----:R-:W-:-:S02]  /*6f30*/  @!P2 IMAD R9, R50, R23, RZ ;  /* 0x000000173209a224 */ /* 0x002fc400078e02ff */
[----:B------:R-:W-:Y:S01]  /*6f40*/  @!P5 STG.E.U8 desc[UR38][R4.64+0x31], R49 ;  /* 0x000031310400d986 */ /* 0x000fe2000c101126 */
[C---:B------:R-:W-:Y:S01]  /*6f50*/  ISETP.LT.OR P5, PT, R0.reuse, 0x39, !P0 ;  /* 0x000000390000780c */ /* 0x040fe200047a1670 */
[----:B------:R-:W-:Y:S02]  /*6f60*/  @!P6 IMAD R51, R51, R23, RZ ;  /* 0x000000173333e224 */ /* 0x000fe400078e02ff */
[----:B------:R1:W-:Y:S01]  /*6f70*/  @!P2 STG.E.U8 desc[UR38][R6.64+0x30], R9 ;  /* 0x000030090600a986 */ /* 0x0003e2000c101126 */
[----:B------:R-:W-:-:S03]  /*6f80*/  ISETP.LT.OR P2, PT, R0, 0x3a, !P0 ;  /* 0x0000003a0000780c */ /* 0x000fc60004741670 */
[-C--:B------:R-:W-:Y:S01]  /*6f90*/  @!P4 IMAD R11, R52, R23.reuse, RZ ;  /* 0x00000017340bc224 */ /* 0x080fe200078e02ff */
[----:B------:R-:W-:Y:S01]  /*6fa0*/  @!P6 STG.E.U8 desc[UR38][R6.64+0x31], R51 ;  /* 0x000031330600e986 */ /* 0x000fe2000c101126 */
[C---:B------:R-:W-:Y:S01]  /*6fb0*/  ISETP.LT.OR P6, PT, R0.reuse, 0x41, !P1 ;  /* 0x000000410000780c */ /* 0x040fe20004fc1670 */
[-C--:B------:R-:W-:Y:S02]  /*6fc0*/  @!P3 IMAD R53, R53, R23.reuse, RZ ;  /* 0x000000173535b224 */ /* 0x080fe400078e02ff */
[----:B------:R-:W-:Y:S01]  /*6fd0*/  @!P4 STG.E.U8 desc[UR38][R4.64+0x38], R11 ;  /* 0x0000380b0400c986 */ /* 0x000fe2000c101126 */
[----:B------:R-:W-:Y:S01]  /*6fe0*/  ISETP.LT.OR P4, PT, R0, 0x42, !P1 ;  /* 0x000000420000780c */ /* 0x000fe20004f81670 */
[-C--:B0-----:R-:W-:Y:S02]  /*6ff0*/  @!P5 IMAD R3, R54, R23.reuse, RZ ;  /* 0x000000173603d224 */ /* 0x081fe400078e02ff */
[----:B------:R-:W-:Y:S01]  /*7000*/  @!P3 STG.E.U8 desc[UR38][R4.64+0x39], R53 ;  /* 0x000039350400b986 */ /* 0x000fe2000c101126 */
[----:B------:R-:W-:Y:S01]  /*7010*/  ISETP.LT.OR P3, PT, R0, 0x41, !P0 ;  /* 0x000000410000780c */ /* 0x000fe20004761670 */
[----:B------:R-:W-:-:S02]  /*7020*/  @!P2 IMAD R55, R55, R23, RZ ;  /* 0x000000173737a224 */ /* 0x000fc400078e02ff */
[----:B------:R0:W-:Y:S01]  /*7030*/  @!P5 STG.E.U8 desc[UR38][R6.64+0x38], R3 ;  /* 0x000038030600d986 */ /* 0x0001e2000c101126 */
[----:B------:R-:W-:Y:S01]  /*7040*/  ISETP.LT.OR P5, PT, R0, 0x42, !P0 ;  /* 0x000000420000780c */ /* 0x000fe200047a1670 */
[-C--:B-1----:R-:W-:Y:S02]  /*7050*/  @!P6 IMAD R9, R56, R23.reuse, RZ ;  /* 0x000000173809e224 */ /* 0x082fe400078e02ff */
[----:B------:R-:W-:Y:S01]  /*7060*/  @!P2 STG.E.U8 desc[UR38][R6.64+0x39], R55 ;  /* 0x000039370600a986 */ /* 0x000fe2000c101126 */
[C---:B------:R-:W-:Y:S01]  /*7070*/  ISETP.LT.OR P2, PT, R0.reuse, 0x49, !P1 ;  /* 0x000000490000780c */ /* 0x040fe20004f41670 */
[-C--:B------:R-:W-:Y:S02]  /*7080*/  @!P4 IMAD R57, R57, R23.reuse, RZ ;  /* 0x000000173939c224 */ /* 0x080fe400078e02ff */
[----:B------:R1:W-:Y:S01]  /*7090*/  @!P6 STG.E.U8 desc[UR38][R4.64+0x40], R9 ;  /* 0x000040090400e986 */ /* 0x0003e2000c101126 */
[----:B------:R-:W-:Y:S01]  /*70a0*/  ISETP.LT.OR P6, PT, R0, 0x4a, !P1 ;  /* 0x0000004a0000780c */ /* 0x000fe20004fc1670 */
[----:B0-----:R-:W-:-:S02]  /*70b0*/  @!P3 IMAD R3, R58, R23, RZ ;  /* 0x000000173a03b224 */ /* 0x001fc400078e02ff */
[----:B------:R-:W-:Y:S02]  /*70c0*/  @!P4 STG.E.U8 desc[UR38][R4.64+0x41], R57 ;  /* 0x000041390400c986 */ /* 0x000fe4000c101126 */
[-C--:B------:R-:W-:Y:S01]  /*70d0*/  @!P5 IMAD R59, R59, R23.reuse, RZ ;  /* 0x000000173b3bd224 */ /* 0x080fe200078e02ff */
[C---:B------:R-:W-:Y:S01]  /*70e0*/  ISETP.LT.OR P4, PT, R0.reuse, 0x49, !P0 ;  /* 0x000000490000780c */ /* 0x040fe20004781670 */
[----:B------:R0:W-:Y:S01]  /*70f0*/  @!P3 STG.E.U8 desc[UR38][R6.64+0x40], R3 ;  /* 0x000040030600b986 */ /* 0x0001e2000c101126 */
[----:B------:R-:W-:Y:S01]  /*7100*/  ISETP.LT.OR P3, PT, R0, 0x4a, !P0 ;  /* 0x0000004a0000780c */ /* 0x000fe20004761670 */
[-C--:B-1----:R-:W-:Y:S02]  /*7110*/  @!P2 IMAD R9, R60, R23.reuse, RZ ;  /* 0x000000173c09a224 */ /* 0x082fe400078e02ff */
[----:B------:R-:W-:Y:S01]  /*7120*/  @!P5 STG.E.U8 desc[UR38][R6.64+0x41], R59 ;  /* 0x0000413b0600d986 */ /* 0x000fe2000c101126 */
[----:B------:R-:W-:Y:S01]  /*7130*/  ISETP.LT.OR P5, PT, R0, 0x51, !P1 ;  /* 0x000000510000780c */ /* 0x000fe20004fa1670 */
[----:B------:R-:W-:-:S02]  /*7140*/  @!P6 IMAD R61, R61, R23, RZ ;  /* 0x000000173d3de224 */ /* 0x000fc400078e02ff */
        /* <DEDUP_REMOVED lines=163> */
[C---:B------:R-:W-:Y:S01]  /*7b80*/  ISETP.LT.OR P5, PT, R0.reuse, 0xba, !P0 ;  /* 0x000000ba0000780c */ /* 0x040fe200047a1670 */
[-C--:B------:R-:W-:Y:S02]  /*7b90*/  @!P6 IMAD R117, R117, R23.reuse, RZ ;  /* 0x000000177575e224 */ /* 0x080fe400078e02ff */
[----:B------:R-:W-:Y:S01]  /*7ba0*/  @!P2 STG.E.U8 desc[UR38][R6.64+0xb1], R115 ;  /* 0x0000b1730600a986 */ /* 0x000fe2000c101126 */
[----:B------:R-:W-:Y:S01]  /*7bb0*/  ISETP.LT.OR P2, PT, R0, 0xc1, !P1 ;  /* 0x000000c10000780c */ /* 0x000fe20004f41670 */
[-C--:B-1----:R-:W-:Y:S02]  /*7bc0*/  @!P4 IMAD R9, R116, R23.reuse, RZ ;  /* 0x000000177409c224 */ /* 0x082fe400078e02ff */
[----:B------:R-:W-:Y:S01]  /*7bd0*/  @!P6 STG.E.U8 desc[UR38][R4.64+0xb9], R117 ;  /* 0x0000b9750400e986 */ /* 0x000fe2000c101126 */
[----:B------:R-:W-:Y:S01]  /*7be0*/  ISETP.LT.OR P6, PT, R0, 0xc1, !P0 ;  /* 0x000000c10000780c */ /* 0x000fe200047c1670 */
[----:B0-----:R-:W-:-:S02]  /*7bf0*/  @!P3 IMAD R3, R118, R23, RZ ;  /* 0x000000177603b224 */ /* 0x001fc400078e02ff */
[----:B------:R0:W-:Y:S02]  /*7c00*/  @!P4 STG.E.U8 desc[UR38][R4.64+0xb8], R9 ;  /* 0x0000b8090400c986 */ /* 0x0001e4000c101126 */
[-C--:B------:R-:W-:Y:S01]  /*7c10*/  @!P5 IMAD R119, R119, R23.reuse, RZ ;  /* 0x000000177777d224 */ /* 0x080fe200078e02ff */
[C---:B------:R-:W-:Y:S01]  /*7c20*/  ISETP.LT.OR P4, PT, R0.reuse, 0xc2, !P1 ;  /* 0x000000c20000780c */ /* 0x040fe20004f81670 */
[----:B------:R1:W-:Y:S01]  /*7c30*/  @!P3 STG.E.U8 desc[UR38][R6.64+0xb8], R3 ;  /* 0x0000b8030600b986 */ /* 0x0003e2000c101126 */
[----:B------:R-:W-:Y:S01]  /*7c40*/  ISETP.LT.OR P3, PT, R0, 0xc9, !P1 ;  /* 0x000000c90000780c */ /* 0x000fe20004f61670 */
[-C--:B------:R-:W-:Y:S02]  /*7c50*/  @!P2 IMAD R11, R120, R23.reuse, RZ ;  /* 0x00000017780ba224 */ /* 0x080fe400078e02ff */
[----:B------:R-:W-:Y:S01]  /*7c60*/  @!P5 STG.E.U8 desc[UR38][R6.64+0xb9], R119 ;  /* 0x0000b9770600d986 */ /* 0x000fe2000c101126 */
[----:B------:R-:W-:Y:S01]  /*7c70*/  ISETP.LT.OR P5, PT, R0, 0xc2, !P0 ;  /* 0x000000c20000780c */ /* 0x000fe200047a1670 */
[----:B0-----:R-:W-:-:S02]  /*7c80*/  @!P6 IMAD R9, R122, R23, RZ ;  /* 0x000000177a09e224 */ /* 0x001fc400078e02ff */
[----:B------:R0:W-:Y:S01]  /*7c90*/  @!P2 STG.E.U8 desc[UR38][R4.64+0xc0], R11 ;  /* 0x0000c00b0400a986 */ /* 0x0001e2000c101126 */
[----:B------:R-:W-:-:S03]  /*7ca0*/  ISETP.LT.OR P2, PT, R0, 0xca, !P1 ;  /* 0x000000ca0000780c */ /* 0x000fc60004f41670 */
[-C--:B------:R-:W-:Y:S02]  /*7cb0*/  @!P4 IMAD R121, R121, R23.reuse, RZ ;  /* 0x000000177979c224 */ /* 0x080fe400078e02ff */
[----:B-1----:R-:W-:-:S03]  /*7cc0*/  @!P3 IMAD R3, R124, R23, RZ ;  /* 0x000000177c03b224 */ /* 0x002fc600078e02ff */
[----:B------:R-:W-:Y:S01]  /*7cd0*/  @!P4 STG.E.U8 desc[UR38][R4.64+0xc1], R121 ;  /* 0x0000c1790400c986 */ /* 0x000fe2000c101126 */
[C---:B------:R-:W-:Y:S01]  /*7ce0*/  ISETP.LT.OR P4, PT, R0.reuse, 0xc9, !P0 ;  /* 0x000000c90000780c */ /* 0x040fe20004781670 */
[-C--:B------:R-:W-:Y:S02]  /*7cf0*/  @!P5 IMAD R123, R123, R23.reuse, RZ ;  /* 0x000000177b7bd224 */ /* 0x080fe400078e02ff */
[----:B------:R1:W-:Y:S01]  /*7d00*/  @!P6 STG.E.U8 desc[UR38][R6.64+0xc0], R9 ;  /* 0x0000c0090600e986 */ /* 0x0003e2000c101126 */
[C---:B------:R-:W-:Y:S01]  /*7d10*/  ISETP.LT.OR P6, PT, R0.reuse, 0xca, !P0 ;  /* 0x000000ca0000780c */ /* 0x040fe200047c1670 */
[----:B------:R-:W-:Y:S02]  /*7d20*/  @!P2 IMAD R125, R125, R23, RZ ;  /* 0x000000177d7da224 */ /* 0x000fe400078e02ff */
[----:B------:R-:W-:Y:S01]  /*7d30*/  @!P5 STG.E.U8 desc[UR38][R6.64+0xc1], R123 ;  /* 0x0000c17b0600d986 */ /* 0x000fe2000c101126 */
[----:B------:R-:W-:-:S03]  /*7d40*/  ISETP.LT.OR P5, PT, R0, 0xd1, !P1 ;  /* 0x000000d10000780c */ /* 0x000fc60004fa1670 */
[----:B------:R2:W-:Y:S01]  /*7d50*/  @!P3 STG.E.U8 desc[UR38][R4.64+0xc8], R3 ;  /* 0x0000c8030400b986 */ /* 0x0005e2000c101126 */
        /* <DEDUP_REMOVED lines=13> */
[-C--:B--2---:R-:W-:Y:S02]  /*7e30*/  @!P2 IMAD R3, R130, R23.reuse, RZ ;  /* 0x000000178203a224 */ /* 0x084fe400078e02ff */
[----:B------:R-:W-:Y:S01]  /*7e40*/  @!P3 STG.E.U8 desc[UR38][R4.64+0xd1], R129 ;  /* 0x0000d1810400b986 */ /* 0x000fe2000c101126 */
[----:B------:R-:W-:Y:S01]  /*7e50*/  ISETP.LT.OR P3, PT, R0, 0xd9, !P0 ;  /* 0x000000d90000780c */ /* 0x000fe20004761670 */
[----:B------:R-:W-:-:S02]  /*7e60*/  @!P4 IMAD R131, R131, R23, RZ ;  /* 0x000000178383c224 */ /* 0x000fc400078e02ff */
        /* <DEDUP_REMOVED lines=12> */
[----:B------:R-:W-:Y:S01]  /*7f30*/  @!P3 STG.E.U8 desc[UR38][R6.64+0xd8], R9 ;  /* 0x0000d8090600b986 */ /* 0x000fe2000c101126 */
        /* <DEDUP_REMOVED lines=10> */
[----:B------:R-:W-:Y:S02]  /*7fe0*/  @!P3 IMAD R139, R139, R23, RZ ;  /* 0x000000178b8bb224 */ /* 0x000fe400078e02ff */
[----:B------:R0:W-:Y:S01]  /*7ff0*/  @!P5 STG.E.U8 desc[UR38][R6.64+0xe0], R11 ;  /* 0x0000e00b0600d986 */ /* 0x0001e2000c101126 */
[----:B------:R-:W-:-:S03]  /*8000*/  ISETP.LT.OR P5, PT, R0, 0xe9, !P0 ;  /* 0x000000e90000780c */ /* 0x000fc600047a1670 */
[----:B------:R-:W-:Y:S01]  /*8010*/  @!P3 STG.E.U8 desc[UR38][R6.64+0xe1], R139 ;  /* 0x0000e18b0600b986 */ /* 0x000fe2000c101126 */
[----:B------:R-:W-:Y:S01]  /*8020*/  ISETP.LT.OR P3, PT, R0, 0xf1, !P1 ;  /* 0x000000f10000780c */ /* 0x000fe20004f61670 */
[-C--:B-1----:R-:W-:Y:S02]  /*8030*/  @!P2 IMAD R3, R140, R23.reuse, RZ ;  /* 0x000000178c03a224 */ /* 0x082fe400078e02ff */
[-C--:B------:R-:W-:Y:S02]  /*8040*/  @!P4 IMAD R141, R141, R23.reuse, RZ ;  /* 0x000000178d8dc224 */ /* 0x080fe400078e02ff */
[-C--:B------:R-:W-:Y:S01]  /*8050*/  @!P6 IMAD R143, R143, R23.reuse, RZ ;  /* 0x000000178f8fe224 */ /* 0x080fe200078e02ff */
[----:B------:R1:W-:Y:S01]  /*8060*/  @!P2 STG.E.U8 desc[UR38][R4.64+0xe8], R3 ;  /* 0x0000e8030400a986 */ /* 0x0003e2000c101126 */
[----:B------:R-:W-:Y:S02]  /*8070*/  ISETP.LT.OR P2, PT, R0, 0xf2, !P1 ;  /* 0x000000f20000780c */ /* 0x000fe40004f41670 */
[----:B------:R-:W-:Y:S01]  /*8080*/  @!P5 IMAD R9, R142, R23, RZ ;  /* 0x000000178e09d224 */ /* 0x000fe200078e02ff */
[----:B------:R-:W-:Y:S01]  /*8090*/  @!P4 STG.E.U8 desc[UR38][R4.64+0xe9], R141 ;  /* 0x0000e98d0400c986 */ /* 0x000fe2000c101126 */
[----:B------:R-:W-:-:S02]  /*80a0*/  ISETP.LT.OR P4, PT, R0, 0xf2, !P0 ;  /* 0x000000f20000780c */ /* 0x000fc40004781670 */
[----:B0-----:R-:W-:Y:S01]  /*80b0*/  @!P3 IMAD R11, R144, R23, RZ ;  /* 0x00000017900bb224 */ /* 0x001fe200078e02ff */
[----:B------:R-:W-:Y:S01]  /*80c0*/  @!P5 STG.E.U8 desc[UR38][R6.64+0xe8], R9 ;  /* 0x0000e8090600d986 */ /* 0x000fe2000c101126 */
[----:B------:R-:W-:-:S03]  /*80d0*/  ISETP.LT.OR P5, PT, R0, 0xf1, !P0 ;  /* 0x000000f10000780c */ /* 0x000fc600047a1670 */
[----:B------:R-:W-:Y:S01]  /*80e0*/  @!P6 STG.E.U8 desc[UR38][R6.64+0xe9], R143 ;  /* 0x0000e98f0600e986 */ /* 0x000fe2000c101126 */
[C---:B------:R-:W-:Y:S01]  /*80f0*/  ISETP.LT.OR P6, PT, R0.reuse, 0xf9, !P0 ;  /* 0x000000f90000780c */ /* 0x040fe200047c1670 */
[-C--:B------:R-:W-:Y:S01]  /*8100*/  @!P2 IMAD R145, R145, R23.reuse, RZ ;  /* 0x000000179191a224 */ /* 0x080fe200078e02ff */
[C---:B------:R-:W-:Y:S01]  /*8110*/  ISETP.LT.OR P0, PT, R0.reuse, 0xfa, !P0 ;  /* 0x000000fa0000780c */ /* 0x040fe20004701670 */
[----:B------:R0:W-:Y:S01]  /*8120*/  @!P3 STG.E.U8 desc[UR38][R4.64+0xf0], R11 ;  /* 0x0000f00b0400b986 */ /* 0x0001e2000c101126 */
[C---:B------:R-:W-:Y:S01]  /*8130*/  ISETP.LT.OR P3, PT, R0.reuse, 0xf9, !P1 ;  /* 0x000000f90000780c */ /* 0x040fe20004f61670 */
[-C--:B------:R-:W-:Y:S01]  /*8140*/  @!P4 IMAD R147, R147, R23.reuse, RZ ;  /* 0x000000179393c224 */ /* 0x080fe200078e02ff */
[----:B------:R-:W-:Y:S01]  /*8150*/  ISETP.LT.OR P1, PT, R0, 0xfa, !P1 ;  /* 0x000000fa0000780c */ /* 0x000fe20004f21670 */
[----:B------:R2:W-:Y:S02]  /*8160*/  @!P2 STG.E.U8 desc[UR38][R4.64+0xf1], R145 ;  /* 0x0000f1910400a986 */ /* 0x0005e4000c101126 */
[----:B-1----:R-:W-:-:S02]  /*8170*/  @!P5 IMAD R3, R146, R23, RZ ;  /* 0x000000179203d224 */ /* 0x002fc400078e02ff */
[----:B------:R2:W-:Y:S02]  /*8180*/  @!P4 STG.E.U8 desc[UR38][R6.64+0xf1], R147 ;  /* 0x0000f1930600c986 */ /* 0x0005e4000c101126 */
[-C--:B0-----:R-:W-:Y:S02]  /*8190*/  @!P6 IMAD R11, R150, R23.reuse, RZ ;  /* 0x00000017960be224 */ /* 0x081fe400078e02ff */
[----:B------:R2:W-:Y:S02]  /*81a0*/  @!P5 STG.E.U8 desc[UR38][R6.64+0xf0], R3 ;  /* 0x0000f0030600d986 */ /* 0x0005e4000c101126 */
[-C--:B------:R-:W-:Y:S02]  /*81b0*/  @!P3 IMAD R9, R148, R23.reuse, RZ ;  /* 0x000000179409b224 */ /* 0x080fe400078e02ff */
[-C--:B------:R-:W-:Y:S02]  /*81c0*/  @!P1 IMAD R149, R149, R23.reuse, RZ ;  /* 0x0000001795959224 */ /* 0x080fe400078e02ff */
[----:B------:R-:W-:Y:S01]  /*81d0*/  @!P0 IMAD R151, R151, R23, RZ ;  /* 0x0000001797978224 */ /* 0x000fe200078e02ff */
[----:B------:R2:W-:Y:S04]  /*81e0*/  @!P3 STG.E.U8 desc[UR38][R4.64+0xf8], R9 ;  /* 0x0000f8090400b986 */ /* 0x0005e8000c101126 */
[----:B------:R2:W-:Y:S04]  /*81f0*/  @!P1 STG.E.U8 desc[UR38][R4.64+0xf9], R149 ;  /* 0x0000f99504009986 */ /* 0x0005e8000c101126 */
[----:B------:R2:W-:Y:S04]  /*8200*/  @!P6 STG.E.U8 desc[UR38][R6.64+0xf8], R11 ;  /* 0x0000f80b0600e986 */ /* 0x0005e8000c101126 */
[----:B------:R2:W-:Y:S02]  /*8210*/  @!P0 STG.E.U8 desc[UR38][R6.64+0xf9], R151 ;  /* 0x0000f99706008986 */ /* 0x0005e4000c101126 */
.L_x_289:
[----:B------:R-:W-:Y:S05]  /*8220*/  BSYNC B0 ;  /* 0x0000000000007941 */ /* 0x000fea0003800000 */
.L_x_31:
[----:B------:R-:W-:Y:S01]  /*8230*/  IMAD.U32 R2, RZ, RZ, UR36 ;  /* 0x00000024ff027e24 */ /* 0x000fe2000f8e00ff */
[----:B------:R-:W-:Y:S01]  /*8240*/  ULDC.64 UR4, c[0x0][0x650] ;  /* 0x0001940000047ab9 */ /* 0x000fe20000000a00 */
[----:B------:R-:W-:Y:S01]  /*8250*/  IMAD.U32 R0, RZ, RZ, UR41 ;  /* 0x00000029ff007e24 */ /* 0x000fe2000f8e00ff */
[----:B------:R1:W-:Y:S01]  /*8260*/  SYNCS.ARRIVE.TRANS64.A1T0 RZ, [R158+UR50], RZ ;  /* 0x000000ff9eff79a7 */ /* 0x0003e20008100032 */
[----:B0-2---:R-:W-:Y:S01]  /*8270*/  IMAD.U32 R3, RZ, RZ, UR37 ;  /* 0x00000025ff037e24 */ /* 0x005fe2000f8e00ff */
[C---:B------:R-:W-:Y:S01]  /*8280*/  LEA R16, P0, R2.reuse, R16, 0x1 ;  /* 0x0000001002107211 */ /* 0x040fe200078008ff */
[----:B------:R-:W-:Y:S02]  /*8290*/  IMAD.MOV.U32 R19, RZ, RZ, -0x1 ;  /* 0xffffffffff137424 */ /* 0x000fe400078e00ff */
[----:B------:R-:W-:Y:S01]  /*82a0*/  IMAD.MOV.U32 R18, RZ, RZ, -0x1 ;  /* 0xffffffffff127424 */ /* 0x000fe200078e00ff */
[----:B------:R-:W-:Y:S01]  /*82b0*/  LEA.HI.X R17, R2, R17, R0, 0x1, P0 ;  /* 0x0000001102117211 */ /* 0x000fe200000f0c00 */
[----:B------:R-:W-:Y:S01]  /*82c0*/  IMAD.MOV.U32 R2, RZ, RZ, -0x1 ;  /* 0xffffffffff027424 */ /* 0x000fe200078e00ff */
[----:B------:R-:W-:-:S02]  /*82d0*/  ISETP.GE.U32.AND P0, PT, R16, UR4, PT ;  /* 0x0000000410007c0c */ /* 0x000fc4000bf06070 */
[----:B------:R-:W-:Y:S02]  /*82e0*/  PRMT R0, RZ, 0x7610, R0 ;  /* 0x00007610ff007816 */ /* 0x000fe40000000000 */
[----:B------:R-:W-:-:S13]  /*82f0*/  ISETP.GE.U32.AND.EX P0, PT, R17, UR5, PT, P0 ;  /* 0x0000000511007c0c */ /* 0x000fda000bf06100 */
[----:B-1----:R-:W-:Y:S05]  /*8300*/  @P0 BRA `(.L_x_290) ;  /* 0x00000004008c0947 */ /* 0x002fea0003800000 */
[----:B------:R-:W0:Y:S01]  /*8310*/  S2UR UR7, SR_CTAID.X ;  /* 0x00000000000779c3 */ /* 0x000e220000002500 */
[----:B------:R-:W-:Y:S01]  /*8320*/  ULDC.64 UR4, c[0x0][0x628] ;  /* 0x00018a0000047ab9 */ /* 0x000fe20000000a00 */
[----:B------:R-:W-:Y:S01]  /*8330*/  ULDC UR6, c[0x0][0x150] ;  /* 0x0000540000067ab9 */ /* 0x000fe20000000800 */
[----:B------:R-:W-:Y:S01]  /*8340*/  ISETP.NE.U32.AND P0, PT, RZ, UR4, PT ;  /* 0x00000004ff007c0c */ /* 0x000fe2000bf05070 */
[----:B------:R-:W-:Y:S01]  /*8350*/  ULDC UR15, c[0x0][0x630] ;  /* 0x00018c00000f7ab9 */ /* 0x000fe20000000800 */
[C---:B------:R-:W-:Y:S01]  /*8360*/  R2UR UR16, R16.reuse ;  /* 0x00000000101072ca */ /* 0x040fe200000e0000 */
[----:B------:R-:W-:Y:S01]  /*8370*/  ULDC UR18, c[0x0][0x154] ;  /* 0x0000550000127ab9 */ /* 0x000fe20000000800 */
[----:B------:R-:W-:Y:S01]  /*8380*/  ISETP.NE.AND.EX P0, PT, RZ, UR5, PT, P0 ;  /* 0x00000005ff007c0c */ /* 0x000fe2000bf05300 */
[----:B------:R-:W1:Y:S01]  /*8390*/  S2UR UR19, SR_CTAID.Y ;  /* 0x00000000001379c3 */ /* 0x000e620000002600 */
[----:B------:R-:W-:Y:S02]  /*83a0*/  R2UR UR17, R17 ;  /* 0x00000000111172ca */ /* 0x000fe400000e0000 */
[----:B------:R-:W-:-:S02]  /*83b0*/  R2UR UR12, R16 ;  /* 0x00000000100c72ca */ /* 0x000fc400000e0000 */
[----:B------:R-:W-:Y:S02]  /*83c0*/  R2UR UR13, R17 ;  /* 0x00000000110d72ca */ /* 0x000fe400000e0000 */
[----:B0-----:R-:W-:-:S05]  /*83d0*/  I2FP.F32.U32 R0, UR7 ;  /* 0x0000000700007c45 */ /* 0x001fca0008201000 */
[----:B------:R-:W-:-:S04]  /*83e0*/  FMUL R0, R0, UR6 ;  /* 0x0000000600007c20 */ /* 0x000fc80008400000 */
[----:B------:R0:W2:Y:S01]  /*83f0*/  F2I.U32.TRUNC.NTZ R2, R0 ;  /* 0x0000000000027305 */ /* 0x0000a2000020f000 */
[----:B-1----:R-:W-:Y:S05]  /*8400*/  @!P0 BRA `(.L_x_291) ;  /* 0x0000000000308947 */ /* 0x002fea0003800000 */
        /* <DEDUP_REMOVED lines=12> */
.L_x_291:
[----:B------:R-:W-:Y:S01]  /*84d0*/  USHF.R.U64 UR6, UR12, UR15, UR13 ;  /* 0x0000000f0c067299 */ /* 0x000fe2000800120d */
[----:B0-----:R-:W-:Y:S01]  /*84e0*/  I2FP.F32.U32 R0, UR19 ;  /* 0x0000001300007c45 */ /* 0x001fe20008201000 */
[----:B------:R-:W-:Y:S01]  /*84f0*/  USHF.R.U32.HI UR4, URZ, UR15, UR13 ;  /* 0x0000000f3f047299 */ /* 0x000fe2000801160d */
[----:B--2---:R-:W-:Y:S01]  /*8500*/  R2UR UR14, R2 ;  /* 0x00000000020e72ca */ /* 0x004fe200000e0000 */
[----:B------:R-:W-:Y:S02]  /*8510*/  UIADD3 UR9, UP0, URZ, -UR6, URZ ;  /* 0x800000063f097290 */ /* 0x000fe4000ff1e03f */
[----:B------:R-:W-:Y:S01]  /*8520*/  FMUL R0, R0, UR18 ;  /* 0x0000001200007c20 */ /* 0x000fe20008400000 */
[----:B------:R-:W-:Y:S01]  /*8530*/  ULDC.64 UR12, c[0x0][0x620] ;  /* 0x00018800000c7ab9 */ /* 0x000fe20000000a00 */
[----:B------:R-:W-:Y:S01]  /*8540*/  UIADD3.X UR4, URZ, ~UR4, URZ, UP0, !UPT ;  /* 0x800000043f047290 */ /* 0x000fe200087fe43f */
[----:B------:R-:W-:Y:S01]  /*8550*/  UMOV UR10, UR16 ;  /* 0x00000010000a7c82 */ /* 0x000fe20008000000 */
[----:B------:R-:W-:-:S02]  /*8560*/  UMOV UR11, UR17 ;  /* 0x00000011000b7c82 */ /* 0x000fc40008000000 */
[----:B------:R-:W0:Y:S01]  /*8570*/  F2I.U32.TRUNC.NTZ R0, R0 ;  /* 0x0000000000007305 */ /* 0x000e22000020f000 */
[----:B------:R-:W-:Y:S02]  /*8580*/  UIMAD UR4, UR4, UR12, URZ ;  /* 0x0000000c040472a4 */ /* 0x000fe4000f8e023f */
        /* <DEDUP_REMOVED lines=9> */
[----:B------:R-:W-:Y:S01]  /*8620*/  USHF.R.U64 UR12, UR10, UR13, UR11 ;  /* 0x0000000d0a0c7299 */ /* 0x000fe2000800120b */
[----:B0-----:R-:W-:Y:S01]  /*8630*/  R2UR UR16, R0 ;  /* 0x00000000001072ca */ /* 0x001fe200000e0000 */
[----:B------:R-:W-:Y:S01]  /*8640*/  USHF.R.U32.HI UR10, URZ, UR13, UR11 ;  /* 0x0000000d3f0a7299 */ /* 0x000fe2000801160b */
[----:B------:R-:W-:Y:S01]  /*8650*/  ISETP.NE.AND.EX P0, PT, RZ, UR5, PT, P0 ;  /* 0x00000005ff007c0c */ /* 0x000fe2000bf05300 */
[----:B------:R-:W-:Y:S01]  /*8660*/  ULDC UR17, c[0x0][0x608] ;  /* 0x0001820000117ab9 */ /* 0x000fe20000000800 */
[----:B------:R-:W-:-:S02]  /*8670*/  ULOP3.LUT UR23, URZ, UR18, URZ, 0x33, !UPT ;  /* 0x000000123f177292 */ /* 0x000fc4000f8e333f */
[----:B------:R-:W-:Y:S02]  /*8680*/  USHF.R.U64 UR18, UR12, UR17, UR10 ;  /* 0x000000110c127299 */ /* 0x000fe4000800120a */
[----:B------:R-:W-:Y:S01]  /*8690*/  USHF.R.U32.HI UR10, URZ, UR17, UR10 ;  /* 0x000000113f0a7299 */ /* 0x000fe2000801160a */
[----:B------:R-:W-:Y:S01]  /*86a0*/  UMOV UR20, 0x1 ;  /* 0x0000000100147882 */ /* 0x000fe20000000000 */
[----:B------:R-:W-:Y:S02]  /*86b0*/  UIADD3 UR14, -UR14, URZ, URZ ;  /* 0x0000003f0e0e7290 */ /* 0x000fe4000fffe13f */
[----:B------:R-:W-:Y:S02]  /*86c0*/  USHF.L.U32 UR13, UR20, UR22, URZ ;  /* 0x00000016140d7299 */ /* 0x000fe4000800063f */
[----:B------:R-:W-:Y:S01]  /*86d0*/  USHF.R.U64 UR20, UR18, UR22, UR10 ;  /* 0x0000001612147299 */ /* 0x000fe2000800120a */
[----:B------:R-:W-:Y:S01]  /*86e0*/  ULDC UR15, c[0x0][0x144] ;  /* 0x00005100000f7ab9 */ /* 0x000fe20000000800 */
[----:B------:R-:W-:Y:S01]  /*86f0*/  ULDC UR8, c[0x0][0x600] ;  /* 0x0001800000087ab9 */ /* 0x000fe20000000800 */
[----:B------:R-:W-:-:S02]  /*8700*/  UIADD3 UR21, -UR16, URZ, URZ ;  /* 0x0000003f10157290 */ /* 0x000fc4000fffe13f */
[----:B------:R-:W-:Y:S02]  /*8710*/  USHF.R.U32.HI UR17, URZ, UR22, UR10 ;  /* 0x000000163f117299 */ /* 0x000fe4000801160a */
[----:B------:R-:W-:Y:S02]  /*8720*/  UIADD3 UR9, UR8, -0x1, URZ ;  /* 0xffffffff08097890 */ /* 0x000fe4000fffe03f */
        /* <DEDUP_REMOVED lines=16> */
.L_x_292:
[----:B------:R-:W-:Y:S01]  /*8830*/  UISETP.NE.AND UP0, UPT, UR48, URZ, UPT ;  /* 0x0000003f3000728c */ /* 0x000fe2000bf05270 */
[----:B------:R-:W-:Y:S01]  /*8840*/  IMAD.MOV.U32 R0, RZ, RZ, 0x1 ;  /* 0x00000001ff007424 */ /* 0x000fe200078e00ff */
[----:B------:R-:W-:Y:S01]  /*8850*/  USHF.R.U64 UR4, UR16, UR24, UR17 ;  /* 0x0000001810047299 */ /* 0x000fe20008001211 */
[----:B------:R-:W-:Y:S01]  /*8860*/  IMAD.U32 R2, RZ, RZ, UR6 ;  /* 0x00000006ff027e24 */ /* 0x000fe2000f8e00ff */
[----:B------:R-:W-:Y:S02]  /*8870*/  ULOP3.LUT UR18, UR18, UR23, URZ, 0xc0, !UPT ;  /* 0x0000001712127292 */ /* 0x000fe4000f8ec03f */
[----:B------:R-:W-:Y:S02]  /*8880*/  UIADD3 UR5, -UR4, URZ, URZ ;  /* 0x0000003f04057290 */ /* 0x000fe4000fffe13f */
[----:B------:R-:W-:Y:S02]  /*8890*/  ULOP3.LUT UR9, UR12, UR9, URZ, 0xc0, !UPT ;  /* 0x000000090c097292 */ /* 0x000fe4000f8ec03f */
[----:B------:R-:W-:-:S02]  /*88a0*/  UIMAD UR4, UR13, UR4, UR18 ;  /* 0x000000040d0472a4 */ /* 0x000fc4000f8e0212 */
[----:B------:R-:W-:Y:S02]  /*88b0*/  @UP0 UIMAD UR22, UR26, UR21, UR19 ;  /* 0x000000151a1602a4 */ /* 0x000fe4000f8e0213 */
[----:B------:R-:W-:Y:S01]  /*88c0*/  UIMAD UR5, UR5, UR25, UR20 ;  /* 0x00000019050572a4 */ /* 0x000fe2000f8e0214 */
[----:B------:R-:W-:Y:S02]  /*88d0*/  ULDC UR7, c[0x0][0x610] ;  /* 0x0001840000077ab9 */ /* 0x000fe40000000800 */
[----:B------:R-:W-:Y:S02]  /*88e0*/  UIMAD UR4, UR4, UR7, UR22 ;  /* 0x00000007040472a4 */ /* 0x000fe4000f8e0216 */
[----:B------:R-:W-:-:S04]  /*88f0*/  UIMAD UR5, UR5, UR8, UR9 ;  /* 0x00000008050572a4 */ /* 0x000fc8000f8e0209 */
[----:B------:R-:W-:Y:S02]  /*8900*/  USEL UR7, UR5, UR4, !UP0 ;  /* 0x0000000405077287 */ /* 0x000fe4000c000000 */
[----:B------:R-:W-:-:S04]  /*8910*/  USEL UR4, UR4, UR5, !UP0 ;  /* 0x0000000504047287 */ /* 0x000fc8000c000000 */
[----:B------:R-:W-:Y:S02]  /*8920*/  IMAD.U32 R18, RZ, RZ, UR7 ;  /* 0x00000007ff127e24 */ /* 0x000fe4000f8e00ff */
[----:B------:R-:W-:-:S07]  /*8930*/  IMAD.U32 R19, RZ, RZ, UR4 ;  /* 0x00000004ff137e24 */ /* 0x000fce000f8e00ff */
.L_x_290:
[----:B------:R-:W-:Y:S02]  /*8940*/  LOP3.LUT P0, RZ, R0, 0xff, RZ, 0xc0, !PT ;  /* 0x000000ff00ff7812 */ /* 0x000fe4000780c0ff */
[----:B------:R-:W-:-:S11]  /*8950*/  LOP3.LUT R161, R161, 0x1, RZ, 0x3c, !PT ;  /* 0x00000001a1a17812 */ /* 0x000fd600078e3cff */
[----:B------:R-:W-:Y:S05]  /*8960*/  @P0 BRA `(.L_x_293) ;  /* 0xffffff8800f40947 */ /* 0x000fea000383ffff */
[----:B------:R-:W-:Y:S05]  /*8970*/  EXIT ;  /* 0x000000000000794d */ /* 0x000fea0003800000 */
.L_x_12:
[----:B------:R-:W-:-:S08]  /*8980*/  ISETP.NE.AND P0, PT, RZ, UR8, PT ;  /* 0x00000008ff007c0c */ /* 0x000fd0000bf05270 */
[----:B-----5:R-:W0:-:S00]  /*8990*/  USETMAXREG.DEALLOC.CTAPOOL 0x28 ;  /* 0x00000028000079c8 */ /* 0x020e0000080e0500 */
[----:B------:R-:W-:Y:S05]  /*89a0*/  @P0 EXIT ;  /* 0x000000000000094d */ /* 0x000fea0003800000 */
[----:B0-----:R-:W-:Y:S01]  /*89b0*/  LOP3.LUT P0, RZ, R5, 0xff, RZ, 0xc0, !PT ;  /* 0x000000ff05ff7812 */ /* 0x001fe2000780c0ff */
[----:B------:R-:W-:Y:S02]  /*89c0*/  IMAD.MOV.U32 R8, RZ, RZ, 0x1 ;  /* 0x00000001ff087424 */ /* 0x000fe400078e00ff */
[----:B------:R-:W-:-:S10]  /*89d0*/  IMAD.MOV.U32 R0, RZ, RZ, RZ ;  /* 0x000000ffff007224 */ /* 0x000fd400078e00ff */
[----:B------:R-:W-:Y:S05]  /*89e0*/  @!P0 BRA `(.L_x_294) ;  /* 0x0000000c001c8947 */ /* 0x000fea0003800000 */
[----:B------:R-:W-:Y:S01]  /*89f0*/  LOP3.LUT P0, RZ, R4, 0x1f, RZ, 0xc0, !PT ;  /* 0x0000001f04ff7812 */ /* 0x000fe2000780c0ff */
[----:B------:R-:W-:Y:S01]  /*8a00*/  ULDC UR5, c[0x0][0x658] ;  /* 0x0001960000057ab9 */ /* 0x000fe20000000800 */
[----:B------:R-:W-:Y:S01]  /*8a10*/  UMOV UR6, 0xffffffff ;  /* 0xffffffff00067882 */ /* 0x000fe20000000000 */
[----:B------:R-:W-:Y:S01]  /*8a20*/  BSSY B0, `(.L_x_294) ;  /* 0x00000c3000007945 */ /* 0x000fe20003800000 */
[----:B------:R-:W-:Y:S01]  /*8a30*/  USHF.L.U32 UR6, UR6, UR5, URZ ;  /* 0x0000000506067299 */ /* 0x000fe2000800063f */
[C---:B------:R-:W-:Y:S01]  /*8a40*/  ISETP.NE.AND P3, PT, R3.reuse, RZ, PT ;  /* 0x000000ff0300720c */ /* 0x040fe20003f65270 */
[----:B------:R-:W-:Y:S01]  /*8a50*/  IMAD.MOV.U32 R9, RZ, RZ, 0x1 ;  /* 0x00000001ff097424 */ /* 0x000fe200078e00ff */
[----:B------:R-:W-:Y:S01]  /*8a60*/  ISETP.NE.OR P0, PT, R3, RZ, !P0 ;  /* 0x000000ff0300720c */ /* 0x000fe20004705670 */
[----:B------:R-:W-:Y:S01]  /*8a70*/  IMAD.MOV.U32 R8, RZ, RZ, 0x1 ;  /* 0x00000001ff087424 */ /* 0x000fe200078e00ff */
[----:B------:R-:W-:Y:S01]  /*8a80*/  ULDC UR4, c[0x0][0x600] ;  /* 0x0001800000047ab9 */ /* 0x000fe20000000800 */
[----:B------:R-:W-:Y:S01]  /*8a90*/  IMAD.MOV.U32 R0, RZ, RZ, RZ ;  /* 0x000000ffff007224 */ /* 0x000fe200078e00ff */
[----:B------:R-:W-:Y:S01]  /*8aa0*/  UMOV UR7, 0x1 ;  /* 0x0000000100077882 */ /* 0x000fe20000000000 */
[----:B------:R-:W-:-:S02]  /*8ab0*/  UIADD3 UR19, UR42, 0x1, URZ ;  /* 0x000000012a137890 */ /* 0x000fc4000fffe03f */
[----:B------:R-:W-:Y:S02]  /*8ac0*/  ULOP3.LUT UR22, UR40, 0x2, URZ, 0xfc, !UPT ;  /* 0x0000000228167892 */ /* 0x000fe4000f8efc3f */
[----:B------:R-:W-:Y:S02]  /*8ad0*/  UIADD3 UR4, UR4, -0x1, URZ ;  /* 0xffffffff04047890 */ /* 0x000fe4000fffe03f */
[----:B------:R-:W-:Y:S02]  /*8ae0*/  USHF.L.U32 UR5, UR7, UR5, URZ ;  /* 0x0000000507057299 */ /* 0x000fe4000800063f */
[----:B------:R-:W-:Y:S01]  /*8af0*/  ULOP3.LUT UR6, URZ, UR6, URZ, 0x33, !UPT ;  /* 0x000000063f067292 */ /* 0x000fe2000f8e333f */
[----:B------:R-:W-:-:S11]  /*8b00*/  ULDC.64 UR20, c[0x0][0x198] ;  /* 0x0000660000147ab9 */ /* 0x000fd60000000a00 */
.L_x_306:
[----:B------:R-:W-:-:S03]  /*8b10*/  UMOV UR7, 0xffffffff ;  /* 0xffffffff00077882 */ /* 0x000fc60000000000 */
[----:B------:R-:W-:Y:S05]  /*8b20*/  BRA.DIV UR7, `(.L_x_295) ;  /* 0x0000000e07e47947 */ /* 0x000fea000b800000 */
[----:B------:R-:W-:-:S13]  /*8b30*/  ELECT P6, URZ, PT ;  /* 0x00000000003f782f */ /* 0x000fda00038c0000 */
.L_x_319:
[----:B------:R-:W0:Y:S01]  /*8b40*/  LDC R3, c[0x0][0x28c] ;  /* 0x0000a300ff037b82 */ /* 0x000e220000000800 */
[----:B------:R-:W-:Y:S01]  /*8b50*/  BSSY B1, `(.L_x_296) ;  /* 0x0000038000017945 */ /* 0x000fe20003800000 */
[----:B0-----:R-:W-:-:S13]  /*8b60*/  ISETP.LT.OR P6, PT, R3, 0x1, !P6 ;  /* 0x000000010300780c */ /* 0x001fda00077c1670 */
[----:B------:R-:W-:Y:S05]  /*8b70*/  @P6 BRA `(.L_x_297) ;  /* 0x0000000000d46947 */ /* 0x000fea0003800000 */
[----:B------:R-:W-:Y:S02]  /*8b80*/  IMAD.SHL.U32 R18, R18, 0x100, RZ ;  /* 0x0000010012127824 */ /* 0x000fe400078e00ff */
[----:B------:R-:W-:Y:S02]  /*8b90*/  IMAD.SHL.U32 R19, R19, 0x40, RZ ;  /* 0x0000004013137824 */ /* 0x000fe400078e00ff */
[----:B------:R-:W-:Y:S02]  /*8ba0*/  IMAD.MOV.U32 R11, RZ, RZ, RZ ;  /* 0x000000ffff0b7224 */ /* 0x000fe400078e00ff */
[----:B------:R-:W-:Y:S02]  /*8bb0*/  IMAD.U32 R12, RZ, RZ, UR19 ;  /* 0x00000013ff0c7e24 */ /* 0x000fe4000f8e00ff */
[----:B------:R-:W-:Y:S02]  /*8bc0*/  IMAD.MOV.U32 R3, RZ, RZ, R8 ;  /* 0x000000ffff037224 */ /* 0x000fe400078e0008 */
[----:B------:R-:W-:-:S07]  /*8bd0*/  IMAD.MOV.U32 R4, RZ, RZ, R0 ;  /* 0x000000ffff047224 */ /* 0x000fce00078e0000 */
.L_x_301:
[----:B------:R-:W0:Y:S01]  /*8be0*/  S2R R6, SR_CgaCtaId ;  /* 0x0000000000067919 */ /* 0x000e220000008800 */
[----:B------:R-:W-:-:S04]  /*8bf0*/  MOV R5, 0x400 ;  /* 0x0000040000057802 */ /* 0x000fc80000000f00 */
[----:B0-----:R-:W-:Y:S02]  /*8c00*/  LEA R7, R6, R5, 0x18 ;  /* 0x0000000506077211 */ /* 0x001fe400078ec0ff */
[----:B------:R-:W-:Y:S01]  /*8c10*/  SHF.L.U32 R5, R3, 0x1f, RZ ;  /* 0x0000001f03057819 */ /* 0x000fe200000006ff */
[----:B------:R-:W0:Y:S02]  /*8c20*/  @!P3 LDC R6, c[0x0][0x500] ;  /* 0x00014000ff06bb82 */ /* 0x000e240000000800 */
[----:B------:R-:W-:-:S04]  /*8c30*/  IMAD R10, R4, 0x8, R7 ;  /* 0x00000008040a7824 */ /* 0x000fc800078e0207 */
[----:B------:R-:W1:Y:S02]  /*8c40*/  SYNCS.PHASECHK.TRANS64.TRYWAIT P1, [R10+URZ+0x20], R5 ;  /* 0x000020050a0075a7 */ /* 0x000e64000802017f */
[----:B-1----:R-:W-:Y:S05]  /*8c50*/  @!P1 BRA `(.L_x_298) ;  /* 0x0000000c00b89947 */ /* 0x002fea0003800000 */
.L_x_320:
[----:B------:R-:W-:Y:S01]  /*8c60*/  UPRMT UR7, UR22, 0x9910, URZ ;  /* 0x0000991016077896 */ /* 0x000fe2000800003f */
[----:B0-----:R0:W-:Y:S03]  /*8c70*/  @!P3 SYNCS.ARRIVE.TRANS64 RZ, [R10+URZ], R6 ;  /* 0x000000060affb9a7 */ /* 0x0011e6000800003f */
[----:B------:R-:W-:-:S06]  /*8c80*/  UISETP.NE.AND UP0, UPT, UR7, 0x2, UPT ;  /* 0x000000020700788c */ /* 0x000fcc000bf05270 */
[----:B------:R-:W-:-:S13]  /*8c90*/  PLOP3.LUT P1, PT, PT, PT, UP0, 0x80, 0x0 ;  /* 0x000000000000781c */ /* 0x000fda0003f2f008 */
[----:B0-----:R-:W-:Y:S05]  /*8ca0*/  @P1 BRA `(.L_x_299) ;  /* 0x0000000000041947 */ /* 0x001fea0003800000 */
[----:B------:R-:W-:Y:S01]  /*8cb0*/  BPT.TRAP 0x1 ;  /* 0x000000040000795c */ /* 0x000fe20000300000 */
.L_x_299:
[----:B------:R-:W-:Y:S05]  /*8cc0*/  @P0 BRA `(.L_x_300) ;  /* 0x0000000000040947 */ /* 0x000fea0003800000 */
[----:B------:R-:W-:Y:S01]  /*8cd0*/  BPT.TRAP 0x1 ;  /* 0x000000040000795c */ /* 0x000fe20000300000 */
.L_x_300:
[--C-:B-1----:R-:W-:Y:S01]  /*8ce0*/  IMAD R5, R4, 0x1000, R7.reuse ;  /* 0x0000100004057824 */ /* 0x102fe200078e0207 */
[----:B------:R-:W-:Y:S01]  /*8cf0*/  R2UR UR9, R10 ;  /* 0x000000000a0972ca */ /* 0x000fe200000e0000 */
[----:B------:R-:W-:Y:S01]  /*8d00*/  IMAD R7, R4, 0x4000, R7 ;  /* 0x0000400004077824 */ /* 0x000fe200078e0207 */
[----:B------:R-:W-:Y:S01]  /*8d10*/  UIADD3 UR14, UP0, UR20, 0xf0, URZ ;  /* 0x000000f0140e7890 */ /* 0x000fe2000ff1e03f */
[----:B------:R-:W-:Y:S01]  /*8d20*/  VIADD R12, R12, 0xffffffff ;  /* 0xffffffff0c0c7836 */ /* 0x000fe20000000000 */
[----:B------:R-:W-:Y:S01]  /*8d30*/  R2UR UR7, R5 ;  /* 0x00000000050772ca */ /* 0x000fe200000e0000 */
[----:B------:R-:W-:Y:S01]  /*8d40*/  UIADD3 UR24, UP1, UR20, 0x1f0, URZ ;  /* 0x000001f014187890 */ /* 0x000fe2000ff3e03f */
[----:B------:R-:W-:Y:S01]  /*8d50*/  R2UR UR8, R7 ;  /* 0x00000000070872ca */ /* 0x000fe200000e0000 */
[----:B------:R-:W-:Y:S01]  /*8d60*/  UIADD3.X UR15, URZ, UR21, URZ, UP0, !UPT ;  /* 0x000000153f0f7290 */ /* 0x000fe200087fe43f */
[----:B------:R-:W-:Y:S01]  /*8d70*/  R2UR UR11, R19 ;  /* 0x00000000130b72ca */ /* 0x000fe200000e0000 */
[----:B------:R-:W-:Y:S01]  /*8d80*/  VIADD R4, R4, 0x1 ;  /* 0x0000000104047836 */ /* 0x000fe20000000000 */
[C---:B------:R-:W-:Y:S01]  /*8d90*/  R2UR UR10, R11.reuse ;  /* 0x000000000b0a72ca */ /* 0x040fe200000e0000 */
[----:B------:R-:W-:Y:S01]  /*8da0*/  UIADD3.X UR25, URZ, UR21, URZ, UP1, !UPT ;  /* 0x000000153f197290 */ /* 0x000fe20008ffe43f */
[----:B------:R-:W-:Y:S01]  /*8db0*/  R2UR UR12, R2 ;  /* 0x00000000020c72ca */ /* 0x000fe200000e0000 */
[----:B------:R-:W-:Y:S01]  /*8dc0*/  UMOV UR16, 0x0 ;  /* 0x0000000000107882 */ /* 0x000fe20000000000 */
[----:B------:R-:W-:Y:S01]  /*8dd0*/  R2UR UR18, R18 ;  /* 0x00000000121272ca */ /* 0x000fe200000e0000 */
[----:B------:R-:W-:Y:S01]  /*8de0*/  UMOV UR17, 0x10000000 ;  /* 0x1000000000117882 */ /* 0x000fe20000000000 */
[----:B------:R-:W-:Y:S01]  /*8df0*/  ISETP.GT.AND P2, PT, R12, 0x1, PT ;  /* 0x000000010c00780c */ /* 0x000fe20003f44270 */
[----:B------:R-:W-:Y:S01]  /*8e00*/  UIADD3 UR7, UR7, 0x180, URZ ;  /* 0x0000018007077890 */ /* 0x000fe2000fffe03f */
[----:B------:R-:W-:Y:S01]  /*8e10*/  ISETP.NE.AND P1, PT, R4, 0x4, PT ;  /* 0x000000040400780c */ /* 0x000fe20003f25270 */
[----:B------:R-:W-:Y:S01]  /*8e20*/  UIADD3 UR13, UR8, 0x4180, URZ ;  /* 0x00004180080d7890 */ /* 0x000fe2000fffe03f */
[----:B------:R-:W-:-:S02]  /*8e30*/  VIADD R11, R11, 0x40 ;  /* 0x000000400b0b7836 */ /* 0x000fc40000000000 */
[----:B------:R-:W-:Y:S02]  /*8e40*/  SEL R6, RZ, 0x1, P1 ;  /* 0x00000001ff067807 */ /* 0x000fe40000800000 */
[----:B------:R-:W-:Y:S01]  /*8e50*/  UMOV UR8, UR7 ;  /* 0x0000000700087c82 */ /* 0x000fe20008000000 */
[----:B------:R-:W-:Y:S01]  /*8e60*/  SEL R4, R4, RZ, P1 ;  /* 0x000000ff04047207 */ /* 0x000fe20000800000 */
[----:B------:R0:W-:Y:S01]  /*8e70*/  UTMALDG.3D [UR8], [UR14], desc[UR16] ;  /* 0x000010080e0075b4 */ /* 0x0001e20008011000 */
[----:B------:R-:W-:Y:S01]  /*8e80*/  LOP3.LUT R3, R3, R6, RZ, 0x3c, !PT ;  /* 0x0000000603037212 */ /* 0x000fe200078e3cff */
[----:B0-----:R-:W-:Y:S01]  /*8e90*/  UMOV UR8, UR13 ;  /* 0x0000000d00087c82 */ /* 0x001fe20008000000 */
[----:B------:R-:W-:Y:S02]  /*8ea0*/  UMOV UR11, UR18 ;  /* 0x00000012000b7c82 */ /* 0x000fe40008000000 */
[----:B------:R0:W-:Y:S02]  /*8eb0*/  UTMALDG.3D [UR8], [UR24], desc[UR16] ;  /* 0x00001008180075b4 */ /* 0x0001e40008011000 */
[----:B0-----:R-:W-:Y:S05]  /*8ec0*/  @P2 BRA `(.L_x_301) ;  /* 0xfffffffc00442947 */ /* 0x001fea000383ffff */
.L_x_297:
[----:B------:R-:W-:Y:S05]  /*8ed0*/  BSYNC B1 ;  /* 0x0000000000017941 */ /* 0x000fea0003800000 */
.L_x_296:
[----:B------:R-:W-:Y:S01]  /*8ee0*/  LOP3.LUT P4, RZ, R9, 0xff, RZ, 0xc0, !PT ;  /* 0x000000ff09ff7812 */ /* 0x000fe2000788c0ff */
[----:B------:R-:W-:Y:S01]  /*8ef0*/  VIADD R0, R0, UR42 ;  /* 0x0000002a00007c36 */ /* 0x000fe20008000000 */
[----:B------:R-:W-:Y:S01]  /*8f00*/  ULDC.64 UR8, c[0x0][0x650] ;  /* 0x0001940000087ab9 */ /* 0x000fe20000000a00 */
[----:B------:R-:W-:Y:S01]  /*8f10*/  BSSY B1, `(.L_x_302) ;  /* 0x0000071000017945 */ /* 0x000fe20003800000 */
[----:B------:R-:W-:Y:S01]  /*8f20*/  IMAD.MOV.U32 R19, RZ, RZ, -0x1 ;  /* 0xffffffffff137424 */ /* 0x000fe200078e00ff */
[----:B------:R-:W-:Y:S01]  /*8f30*/  PRMT R9, RZ, 0x7610, R9 ;  /* 0x00007610ff097816 */ /* 0x000fe20000000009 */
[----:B------:R-:W-:Y:S01]  /*8f40*/  IMAD.MOV.U32 R18, RZ, RZ, -0x1 ;  /* 0xffffffffff127424 */ /* 0x000fe200078e00ff */
[C---:B------:R-:W-:Y:S02]  /*8f50*/  ISETP.GT.U32.AND P1, PT, R0.reuse, 0x3, PT ;  /* 0x000000030000780c */ /* 0x040fe40003f24070 */
[----:B------:R-:W-:Y:S02]  /*8f60*/  SHF.R.U32.HI R2, RZ, 0x2, R0 ;  /* 0x00000002ff027819 */ /* 0x000fe40000011600 */
[----:B------:R-:W-:-:S02]  /*8f70*/  LOP3.LUT R0, R0, 0x3, RZ, 0xc0, !PT ;  /* 0x0000000300007812 */ /* 0x000fc400078ec0ff */
[----:B------:R-:W0:Y:S01]  /*8f80*/  @P4 S2R R4, SR_CgaCtaId ;  /* 0x0000000000044919 */ /* 0x000e220000008800 */
[----:B------:R-:W-:Y:S02]  /*8f90*/  @P4 MOV R3, 0x400 ;  /* 0x0000040000034802 */ /* 0x000fe40000000f00 */
[----:B------:R-:W-:-:S04]  /*8fa0*/  LOP3.LUT R2, R2, 0x1, RZ, 0xc0, !PT ;  /* 0x0000000102027812 */ /* 0x000fc800078ec0ff */
[----:B------:R-:W-:Y:S02]  /*8fb0*/  ISETP.NE.U32.AND P2, PT, R2, 0x1, PT ;  /* 0x000000010200780c */ /* 0x000fe40003f45070 */
[----:B0-----:R-:W-:Y:S01]  /*8fc0*/  @P4 LEA R3, R4, R3, 0x18 ;  /* 0x0000000304034211 */ /* 0x001fe200078ec0ff */
[----:B------:R-:W-:-:S03]  /*8fd0*/  IMAD.U32 R4, RZ, RZ, UR42 ;  /* 0x0000002aff047e24 */ /* 0x000fc6000f8e00ff */
[----:B------:R0:W-:Y:S01]  /*8fe0*/  @P4 SYNCS.ARRIVE.TRANS64.A1T0 RZ, [R3+URZ+0x78], RZ ;  /* 0x000078ff03ff49a7 */ /* 0x0001e2000810003f */
[----:B------:R-:W-:Y:S02]  /*8ff0*/  IADD3 R16, P4, R16, UR36, RZ ;  /* 0x0000002410107c10 */ /* 0x000fe4000ff9e0ff */
[----:B------:R-:W-:Y:S02]  /*9000*/  ISETP.LT.U32.AND P1, PT, R4, 0x4, P1 ;  /* 0x000000040400780c */ /* 0x000fe40000f21070 */
[----:B------:R-:W-:Y:S02]  /*9010*/  IADD3.X R17, R17, UR41, RZ, P4, !PT ;  /* 0x0000002911117c10 */ /* 0x000fe4000a7fe4ff */
[----:B------:R-:W-:Y:S02]  /*9020*/  ISETP.GE.U32.AND P4, PT, R16, UR8, PT ;  /* 0x0000000810007c0c */ /* 0x000fe4000bf86070 */
[----:B0-----:R-:W-:Y:S02]  /*9030*/  SEL R3, RZ, 0x1, !P1 ;  /* 0x00000001ff037807 */ /* 0x001fe40004800000 */
[----:B------:R-:W-:-:S02]  /*9040*/  ISETP.GE.U32.AND.EX P1, PT, R17, UR9, PT, P4 ;  /* 0x0000000911007c0c */ /* 0x000fc4000bf26140 */
[----:B------:R-:W-:-:S04]  /*9050*/  ISETP.GT.U32.AND P2, PT, R4, 0x3, !P2 ;  /* 0x000000030400780c */ /* 0x000fc80005744070 */
[----:B------:R-:W-:-:S04]  /*9060*/  SEL R2, RZ, 0x1, !P2 ;  /* 0x00000001ff027807 */ /* 0x000fc80005000000 */
[--C-:B------:R-:W-:Y:S01]  /*9070*/  LOP3.LUT R8, R2, R8, R3.reuse, 0x96, !PT ;  /* 0x0000000802087212 */ /* 0x100fe200078e9603 */
[----:B------:R-:W-:Y:S01]  /*9080*/  IMAD.MOV.U32 R2, RZ, RZ, -0x1 ;  /* 0xffffffffff027424 */ /* 0x000fe200078e00ff */
[----:B------:R-:W-:Y:S01]  /*9090*/  PRMT R3, RZ, 0x7610, R3 ;  /* 0x00007610ff037816 */ /* 0x000fe20000000003 */
[----:B------:R-:W-:Y:S06]  /*90a0*/  @P1 BRA `(.L_x_303) ;  /* 0x00000004005c1947 */ /* 0x000fec0003800000 */
[----:B------:R-:W0:Y:S01]  /*90b0*/  S2UR UR7, SR_CTAID.X ;  /* 0x00000000000779c3 */ /* 0x000e220000002500 */
[----:B------:R-:W-:Y:S01]  /*90c0*/  ULDC.64 UR8, c[0x0][0x628] ;  /* 0x00018a0000087ab9 */ /* 0x000fe20000000a00 */
[----:B------:R-:W-:Y:S01]  /*90d0*/  ULDC UR10, c[0x0][0x150] ;  /* 0x00005400000a7ab9 */ /* 0x000fe20000000800 */
[----:B------:R-:W-:Y:S01]  /*90e0*/  ISETP.NE.U32.AND P1, PT, RZ, UR8, PT ;  /* 0x00000008ff007c0c */ /* 0x000fe2000bf25070 */
[----:B------:R-:W-:Y:S01]  /*90f0*/  ULDC UR11, c[0x0][0x630] ;  /* 0x00018c00000b7ab9 */ /* 0x000fe20000000800 */
[----:B------:R-:W-:Y:S01]  /*9100*/  ULDC UR13, c[0x0][0x154] ;  /* 0x00005500000d7ab9 */ /* 0x000fe20000000800 */
[----:B------:R-:W-:Y:S01]  /*9110*/  IMAD.MOV.U32 R2, RZ, RZ, R16 ;  /* 0x000000ffff027224 */ /* 0x000fe200078e0010 */
[----:B------:R-:W-:Y:S01]  /*9120*/  ISETP.NE.AND.EX P1, PT, RZ, UR9, PT, P1 ;  /* 0x00000009ff007c0c */ /* 0x000fe2000bf25310 */
[----:B------:R-:W1:Y:S01]  /*9130*/  S2UR UR12, SR_CTAID.Y ;  /* 0x00000000000c79c3 */ /* 0x000e620000002600 */
[----:B0-----:R-:W-:-:S05]  /*9140*/  I2FP.F32.U32 R3, UR7 ;  /* 0x0000000700037c45 */ /* 0x001fca0008201000 */
[----:B------:R-:W-:Y:S01]  /*9150*/  FMUL R12, R3, UR10 ;  /* 0x0000000a030c7c20 */ /* 0x000fe20008400000 */
[----:B------:R-:W-:-:S05]  /*9160*/  IMAD.MOV.U32 R3, RZ, RZ, R17 ;  /* 0x000000ffff037224 */ /* 0x000fca00078e0011 */
[----:B------:R-:W-:Y:S05]  /*9170*/  @!P1 BRA `(.L_x_304) ;  /* 0x0000000000289947 */ /* 0x000fea0003800000 */
[----:B------:R-:W-:Y:S02]  /*9180*/  ULDC UR10, c[0x0][0x634] ;  /* 0x00018d00000a7ab9 */ /* 0x000fe40000000800 */
[----:B------:R-:W-:-:S05]  /*9190*/  IADD3 R7, P1, R16, UR10, RZ ;  /* 0x0000000a10077c10 */ /* 0x000fca000ff3e0ff */
[----:B------:R-:W-:-:S04]  /*91a0*/  IMAD.X R11, RZ, RZ, R17, P1 ;  /* 0x000000ffff0b7224 */ /* 0x000fc800008e0611 */
[----:B------:R-:W-:-:S04]  /*91b0*/  IMAD.WIDE.U32 R4, R11, UR8, RZ ;  /* 0x000000080b047c25 */ /* 0x000fc8000f8e00ff */
[----:B------:R-:W-:-:S04]  /*91c0*/  IMAD.WIDE.U32 R4, P1, R7, UR9, R4 ;  /* 0x0000000907047c25 */ /* 0x000fc8000f820004 */
[----:B------:R-:W-:-:S04]  /*91d0*/  IMAD.WIDE.U32 R6, R7, UR8, RZ ;  /* 0x0000000807067c25 */ /* 0x000fc8000f8e00ff */
[----:B------:R-:W-:Y:S01]  /*91e0*/  IMAD.X R3, RZ, RZ, RZ, P1 ;  /* 0x000000ffff037224 */ /* 0x000fe200008e06ff */
[----:B------:R-:W-:Y:S01]  /*91f0*/  IADD3 RZ, P1, R7, R4, RZ ;  /* 0x0000000407ff7210 */ /* 0x000fe20007f3e0ff */
[----:B------:R-:W-:-:S04]  /*9200*/  IMAD.MOV.U32 R2, RZ, RZ, R5 ;  /* 0x000000ffff027224 */ /* 0x000fc800078e0005 */
[----:B------:R-:W-:-:S08]  /*9210*/  IMAD.WIDE.U32.X R2, R11, UR9, R2, P1 ;  /* 0x000000090b027c25 */ /* 0x000fd000088e0402 */
.L_x_304:
[--C-:B------:R-:W-:Y:S01]  /*9220*/  SHF.R.U64 R10, R2, UR11, R3.reuse ;  /* 0x0000000b020a7c19 */ /* 0x100fe20008001203 */
[----:B------:R-:W0:Y:S01]  /*9230*/  F2I.U32.TRUNC.NTZ R12, R12 ;  /* 0x0000000c000c7305 */ /* 0x000e22000020f000 */
[----:B------:R-:W-:Y:S01]  /*9240*/  SHF.R.U32.HI R2, RZ, UR11, R3 ;  /* 0x0000000bff027c19 */ /* 0x000fe20008011603 */
[----:B------:R-:W-:Y:S01]  /*9250*/  ULDC.64 UR8, c[0x0][0x620] ;  /* 0x0001880000087ab9 */ /* 0x000fe20000000a00 */
[----:B------:R-:W-:Y:S01]  /*9260*/  IADD3 R5, P1, RZ, -R10, RZ ;  /* 0x8000000aff057210 */ /* 0x000fe20007f3e0ff */
[----:B------:R-:W-:Y:S01]  /*9270*/  ULDC.64 UR14, c[0x0][0x640] ;  /* 0x00019000000e7ab9 */ /* 0x000fe20000000a00 */
[----:B-1----:R-:W-:Y:S01]  /*9280*/  I2FP.F32.U32 R4, UR12 ;  /* 0x0000000c00047c45 */ /* 0x002fe20008201000 */
[----:B------:R-:W1:Y:S01]  /*9290*/  LDC R14, c[0x0][0x610] ;  /* 0x00018400ff0e7b82 */ /* 0x000e620000000800 */
[----:B------:R-:W-:Y:S01]  /*92a0*/  ULDC UR11, c[0x0][0x658] ;  /* 0x00019600000b7ab9 */ /* 0x000fe20000000800 */
[----:B------:R-:W-:Y:S01]  /*92b0*/  IMAD.X R2, RZ, RZ, ~R2, P1 ;  /* 0x000000ffff027224 */ /* 0x000fe200008e0e02 */
[----:B------:R-:W-:Y:S01]  /*92c0*/  ISETP.NE.U32.AND P1, PT, RZ, UR14, PT ;  /* 0x0000000eff007c0c */ /* 0x000fe2000bf25070 */
[----:B------:R-:W-:Y:S01]  /*92d0*/  FMUL R6, R4, UR13 ;  /* 0x0000000d04067c20 */ /* 0x000fe20008400000 */
[----:B------:R-:W-:Y:S01]  /*92e0*/  ULDC UR13, c[0x0][0x648] ;  /* 0x00019200000d7ab9 */ /* 0x000fe20000000800 */
[----:B------:R-:W-:Y:S01]  /*92f0*/  IMAD R4, R2, UR8, RZ ;  /* 0x0000000802047c24 */ /* 0x000fe2000f8e02ff */
[----:B------:R-:W-:Y:S01]  /*9300*/  ISETP.NE.AND.EX P1, PT, RZ, UR15, PT, P1 ;  /* 0x0000000fff007c0c */ /* 0x000fe2000bf25310 */
[C---:B------:R-:W-:Y:S01]  /*9310*/  IMAD.WIDE.U32 R2, R5.reuse, UR8, R16 ;  /* 0x0000000805027c25 */ /* 0x040fe2000f8e0010 */
[----:B0-----:R-:W-:Y:S01]  /*9320*/  R2UR UR8, R12 ;  /* 0x000000000c0872ca */ /* 0x001fe200000e0000 */
[----:B------:R-:W0:Y:S02]  /*9330*/  F2I.U32.TRUNC.NTZ R6, R6 ;  /* 0x0000000600067305 */ /* 0x000e24000020f000 */
[----:B------:R-:W-:Y:S01]  /*9340*/  IMAD R5, R5, UR9, R4 ;  /* 0x0000000905057c24 */ /* 0x000fe2000f8e0204 */
[----:B------:R-:W-:-:S03]  /*9350*/  ULDC UR9, c[0x0][0x618] ;  /* 0x0001860000097ab9 */ /* 0x000fc60000000800 */
[----:B------:R-:W-:-:S05]  /*9360*/  IMAD.IADD R3, R3, 0x1, R5 ;  /* 0x0000000103037824 */ /* 0x000fca00078e0205 */
[--C-:B------:R-:W-:Y:S02]  /*9370*/  SHF.R.U64 R12, R2, UR9, R3.reuse ;  /* 0x00000009020c7c19 */ /* 0x100fe40008001203 */
[----:B------:R-:W-:Y:S01]  /*9380*/  SHF.R.U32.HI R3, RZ, UR9, R3 ;  /* 0x00000009ff037c19 */ /* 0x000fe20008011603 */
[----:B------:R-:W-:Y:S01]  /*9390*/  ULDC UR9, c[0x0][0x608] ;  /* 0x0001820000097ab9 */ /* 0x000fe20000000800 */
[----:B0-----:R-:W-:Y:S02]  /*93a0*/  R2UR UR10, R6 ;  /* 0x00000000060a72ca */ /* 0x001fe400000e0000 */
[--C-:B------:R-:W-:Y:S02]  /*93b0*/  SHF.R.U64 R13, R12, UR9, R3.reuse ;  /* 0x000000090c0d7c19 */ /* 0x100fe40008001203 */
[----:B------:R-:W-:Y:S01]  /*93c0*/  SHF.R.U32.HI R2, RZ, UR9, R3 ;  /* 0x00000009ff027c19 */ /* 0x000fe20008011603 */
[----:B------:R-:W-:-:S03]  /*93d0*/  UIADD3 UR9, -UR8, URZ, URZ ;  /* 0x0000003f08097290 */ /* 0x000fc6000fffe13f */
[--C-:B------:R-:W-:Y:S01]  /*93e0*/  SHF.R.U64 R15, R13, UR11, R2.reuse ;  /* 0x0000000b0d0f7c19 */ /* 0x100fe20008001202 */
[----:B------:R-:W-:Y:S01]  /*93f0*/  ULDC UR8, c[0x0][0x144] ;  /* 0x0000510000087ab9 */ /* 0x000fe20000000800 */
[----:B------:R-:W-:-:S03]  /*9400*/  SHF.R.U32.HI R3, RZ, UR11, R2 ;  /* 0x0000000bff037c19 */ /* 0x000fc60008011602 */
[----:B------:R-:W-:Y:S01]  /*9410*/  IMAD.MOV.U32 R2, RZ, RZ, R15 ;  /* 0x000000ffff027224 */ /* 0x000fe200078e000f */
[----:B------:R-:W-:Y:S06]  /*9420*/  @!P1 BRA `(.L_x_305) ;  /* 0x0000000000289947 */ /* 0x000fec0003800000 */
        /* <DEDUP_REMOVED lines=10> */
.L_x_305:
[----:B------:R-:W-:Y:S01]  /*94d0*/  UISETP.NE.AND UP0, UPT, UR48, URZ, UPT ;  /* 0x0000003f3000728c */ /* 0x000fe2000bf05270 */
[----:B------:R-:W-:Y:S01]  /*94e0*/  SHF.R.U64 R3, R2, UR13, R3 ;  /* 0x0000000d02037c19 */ /* 0x000fe20008001203 */
[----:B------:R-:W-:Y:S01]  /*94f0*/  UIADD3 UR10, -UR10, URZ, URZ ;  /* 0x0000003f0a0a7290 */ /* 0x000fe2000fffe13f */
[----:B------:R-:W-:Y:S01]  /*9500*/  LOP3.LUT R2, R13, UR6, RZ, 0xc0, !PT ;  /* 0x000000060d027c12 */ /* 0x000fe2000f8ec0ff */
[----:B------:R-:W-:Y:S02]  /*9510*/  UIMAD UR7, UR8, UR9, UR7 ;  /* 0x00000009080772a4 */ /* 0x000fe4000f8e0207 */
[----:B------:R-:W-:Y:S01]  /*9520*/  IMAD.MOV R4, RZ, RZ, -R3 ;  /* 0x000000ffff047224 */ /* 0x000fe200078e0a03 */
[----:B------:R-:W-:Y:S01]  /*9530*/  ULDC UR8, c[0x0][0x148] ;  /* 0x0000520000087ab9 */ /* 0x000fe20000000800 */
[----:B------:R-:W-:Y:S01]  /*9540*/  IMAD R19, R3, UR5, R2 ;  /* 0x0000000503137c24 */ /* 0x000fe2000f8e0202 */
[----:B------:R-:W-:Y:S02]  /*9550*/  LOP3.LUT R3, R12, UR4, RZ, 0xc0, !PT ;  /* 0x000000040c037c12 */ /* 0x000fe4000f8ec0ff */
[----:B------:R-:W-:Y:S01]  /*9560*/  @UP0 UIMAD UR7, UR8, UR10, UR12 ;  /* 0x0000000a080702a4 */ /* 0x000fe2000f8e020c */
[----:B------:R-:W-:-:S02]  /*9570*/  PLOP3.LUT P1, PT, PT, PT, UP0, 0x80, 0x0 ;  /* 0x000000000000781c */ /* 0x000fc40003f2f008 */
[----:B------:R-:W-:Y:S02]  /*9580*/  ULDC UR8, c[0x0][0x638] ;  /* 0x00018e0000087ab9 */ /* 0x000fe40000000800 */
[----:B------:R-:W-:Y:S02]  /*9590*/  IMAD R2, R4, UR8, R15 ;  /* 0x0000000804027c24 */ /* 0x000fe4000f8e020f */
[----:B-1----:R-:W-:Y:S01]  /*95a0*/  IMAD R19, R19, R14, UR7 ;  /* 0x0000000713137e24 */ /* 0x002fe2000f8e020e */
[----:B------:R-:W-:Y:S01]  /*95b0*/  ULDC UR7, c[0x0][0x600] ;  /* 0x0001800000077ab9 */ /* 0x000fe20000000800 */
[----:B------:R-:W-:Y:S02]  /*95c0*/  IMAD.MOV.U32 R4, RZ, RZ, 0x1 ;  /* 0x00000001ff047424 */ /* 0x000fe400078e00ff */
[----:B------:R-:W-:-:S03]  /*95d0*/  IMAD R2, R2, UR7, R3 ;  /* 0x0000000702027c24 */ /* 0x000fc6000f8e0203 */
[----:B------:R-:W-:Y:S02]  /*95e0*/  PRMT R3, R4, 0x7610, R3 ;  /* 0x0000761004037816 */ /* 0x000fe40000000003 */
[----:B------:R-:W-:Y:S02]  /*95f0*/  SEL R18, R2, R19, !P1 ;  /* 0x0000001302127207 */ /* 0x000fe40004800000 */
[----:B------:R-:W-:Y:S01]  /*9600*/  SEL R19, R19, R2, !P1 ;  /* 0x0000000213137207 */ /* 0x000fe20004800000 */
[----:B------:R-:W-:-:S07]  /*9610*/  IMAD.MOV.U32 R2, RZ, RZ, R10 ;  /* 0x000000ffff027224 */ /* 0x000fce00078e000a */
.L_x_303:
[----:B------:R-:W-:Y:S05]  /*9620*/  BSYNC B1 ;  /* 0x0000000000017941 */ /* 0x000fea0003800000 */
.L_x_302:
[----:B------:R-:W-:-:S13]  /*9630*/  LOP3.LUT P1, RZ, R3, 0xff, RZ, 0xc0, !PT ;  /* 0x000000ff03ff7812 */ /* 0x000fda000782c0ff */
[----:B------:R-:W-:Y:S05]  /*9640*/  @P1 BRA `(.L_x_306) ;  /* 0xfffffff400301947 */ /* 0x000fea000383ffff */
[----:B------:R-:W-:Y:S05]  /*9650*/  BSYNC B0 ;  /* 0x0000000000007941 */ /* 0x000fea0003800000 */
.L_x_294:
[----:B------:R-:W-:-:S03]  /*9660*/  UMOV UR7, 0xffffffff ;  /* 0xffffffff00077882 */ /* 0x000fc60000000000 */
[----:B------:R-:W-:Y:S05]  /*9670*/  BRA.DIV UR7, `(.L_x_307) ;  /* 0x0000000607447947 */ /* 0x000fea000b800000 */
[----:B------:R-:W-:-:S13]  /*9680*/  ELECT P6, URZ, PT ;  /* 0x00000000003f782f */ /* 0x000fda00038c0000 */
.L_x_323:
[----:B------:R-:W-:Y:S04]  /*9690*/  BSSY B0, `(.L_x_308) ;  /* 0x000002c000007945 */ /* 0x000fe80003800000 */
[----:B------:R-:W-:Y:S05]  /*96a0*/  @!P6 BRA `(.L_x_309) ;  /* 0x0000000000a8e947 */ /* 0x000fea0003800000 */
[----:B------:R-:W-:-:S04]  /*96b0*/  ULOP3.LUT UR7, UR40, 0x2, URZ, 0xfc, !UPT ;  /* 0x0000000228077892 */ /* 0x000fc8000f8efc3f */
[----:B------:R-:W-:-:S06]  /*96c0*/  UISETP.NE.AND UP0, UPT, UR7, 0x3, UPT ;  /* 0x000000030700788c */ /* 0x000fcc000bf05270 */
[----:B------:R-:W-:-:S13]  /*96d0*/  PLOP3.LUT P0, PT, PT, PT, UP0, 0x80, 0x0 ;  /* 0x000000000000781c */ /* 0x000fda0003f0f008 */
[----:B------:R-:W-:Y:S05]  /*96e0*/  @!P0 BRA `(.L_x_310) ;  /* 0x0000000000048947 */ /* 0x000fea0003800000 */
[----:B------:R-:W-:Y:S01]  /*96f0*/  BPT.TRAP 0x1 ;  /* 0x000000040000795c */ /* 0x000fe20000300000 */
.L_x_310:
[----:B------:R-:W0:Y:S01]  /*9700*/  S2R R3, SR_CgaCtaId ;  /* 0x0000000000037919 */ /* 0x000e220000008800 */
[----:B------:R-:W-:-:S04]  /*9710*/  MOV R2, 0x400 ;  /* 0x0000040000027802 */ /* 0x000fc80000000f00 */
[----:B0-----:R-:W-:Y:S02]  /*9720*/  LEA R3, R3, R2, 0x18 ;  /* 0x0000000203037211 */ /* 0x001fe400078ec0ff */
[----:B------:R-:W-:-:S03]  /*9730*/  SHF.L.U32 R2, R8, 0x1f, RZ ;  /* 0x0000001f08027819 */ /* 0x000fc600000006ff */
[----:B------:R-:W-:-:S04]  /*9740*/  VIADD R3, R3, 0x20 ;  /* 0x0000002003037836 */ /* 0x000fc80000000000 */
[C---:B------:R-:W-:Y:S02]  /*9750*/  IMAD R7, R0.reuse, 0x8, R3 ;  /* 0x0000000800077824 */ /* 0x040fe400078e0203 */
[----:B------:R-:W-:Y:S02]  /*9760*/  VIADD R0, R0, 0x1 ;  /* 0x0000000100007836 */ /* 0x000fe40000000000 */
[----:B------:R-:W0:Y:S03]  /*9770*/  SYNCS.PHASECHK.TRANS64.TRYWAIT P0, [R7+URZ], R2 ;  /* 0x00000002070075a7 */ /* 0x000e26000800017f */
[----:B------:R-:W-:-:S04]  /*9780*/  ISETP.NE.AND P1, PT, R0, 0x4, PT ;  /* 0x000000040000780c */ /* 0x000fc80003f25270 */
[----:B------:R-:W-:Y:S02]  /*9790*/  SEL R5, RZ, 0x1, P1 ;  /* 0x00000001ff057807 */ /* 0x000fe40000800000 */
[----:B------:R-:W-:Y:S02]  /*97a0*/  SEL R0, R0, RZ, P1 ;  /* 0x000000ff00007207 */ /* 0x000fe40000800000 */
[----:B------:R-:W-:-:S03]  /*97b0*/  LOP3.LUT R5, R8, R5, RZ, 0x3c, !PT ;  /* 0x0000000508057212 */ /* 0x000fc600078e3cff */
[----:B------:R-:W-:Y:S01]  /*97c0*/  IMAD R9, R0, 0x8, R3 ;  /* 0x0000000800097824 */ /* 0x000fe200078e0203 */
[----:B------:R-:W-:Y:S01]  /*97d0*/  SHF.L.U32 R4, R5, 0x1f, RZ ;  /* 0x0000001f05047819 */ /* 0x000fe200000006ff */
[----:B0-----:R-:W-:Y:S06]  /*97e0*/  @!P0 BRA `(.L_x_311) ;  /* 0x0000000400088947 */ /* 0x001fec0003800000 */
.L_x_324:
[----:B------:R-:W1:Y:S01]  /*97f0*/  SYNCS.PHASECHK.TRANS64.TRYWAIT P0, [R9+URZ], R4 ;  /* 0x00000004090075a7 */ /* 0x000e62000800017f */
[----:B------:R-:W-:-:S05]  /*9800*/  VIADD R0, R0, 0x1 ;  /* 0x0000000100007836 */ /* 0x000fca0000000000 */
[----:B------:R-:W-:-:S04]  /*9810*/  ISETP.NE.AND P1, PT, R0, 0x4, PT ;  /* 0x000000040000780c */ /* 0x000fc80003f25270 */
[----:B0-----:R-:W-:Y:S02]  /*9820*/  SEL R2, RZ, 0x1, P1 ;  /* 0x00000001ff027807 */ /* 0x001fe40000800000 */
[----:B------:R-:W-:Y:S02]  /*9830*/  SEL R0, R0, RZ, P1 ;  /* 0x000000ff00007207 */ /* 0x000fe40000800000 */
[----:B------:R-:W-:-:S03]  /*9840*/  LOP3.LUT R7, R5, R2, RZ, 0x3c, !PT ;  /* 0x0000000205077212 */ /* 0x000fc600078e3cff */
[----:B------:R-:W-:Y:S01]  /*9850*/  IMAD R6, R0, 0x8, R3 ;  /* 0x0000000800067824 */ /* 0x000fe200078e0203 */
[----:B------:R-:W-:Y:S01]  /*9860*/  SHF.L.U32 R5, R7, 0x1f, RZ ;  /* 0x0000001f07057819 */ /* 0x000fe200000006ff */
[----:B-1----:R-:W-:Y:S06]  /*9870*/  @!P0 BRA `(.L_x_312) ;  /* 0x0000000000f88947 */ /* 0x002fec0003800000 */
.L_x_325:
[----:B------:R-:W1:Y:S01]  /*9880*/  SYNCS.PHASECHK.TRANS64.TRYWAIT P0, [R6+URZ], R5 ;  /* 0x00000005060075a7 */ /* 0x000e62000800017f */
[----:B------:R-:W-:-:S05]  /*9890*/  VIADD R0, R0, 0x1 ;  /* 0x0000000100007836 */ /* 0x000fca0000000000 */
[----:B------:R-:W-:-:S04]  /*98a0*/  ISETP.NE.AND P1, PT, R0, 0x4, PT ;  /* 0x000000040000780c */ /* 0x000fc80003f25270 */
[----:B------:R-:W-:Y:S02]  /*98b0*/  SEL R2, RZ, 0x1, P1 ;  /* 0x00000001ff027807 */ /* 0x000fe40000800000 */
[----:B------:R-:W-:Y:S02]  /*98c0*/  SEL R0, R0, RZ, P1 ;  /* 0x000000ff00007207 */ /* 0x000fe40000800000 */
[----:B------:R-:W-:Y:S01]  /*98d0*/  LOP3.LUT R2, R7, R2, RZ, 0x3c, !PT ;  /* 0x0000000207027212 */ /* 0x000fe200078e3cff */
[----:B-1----:R-:W-:Y:S06]  /*98e0*/  @!P0 BRA `(.L_x_313) ;  /* 0x0000000000f08947 */ /* 0x002fec0003800000 */
.L_x_326:
[----:B------:R-:W-:Y:S01]  /*98f0*/  IMAD R3, R0, 0x8, R3 ;  /* 0x0000000800037824 */ /* 0x000fe200078e0203 */
[----:B------:R-:W-:-:S07]  /*9900*/  SHF.L.U32 R0, R2, 0x1f, RZ ;  /* 0x0000001f02007819 */ /* 0x000fce00000006ff */
.L_x_314:
[----:B--2---:R2:W3:Y:S02]  /*9910*/  SYNCS.PHASECHK.TRANS64.TRYWAIT P0, [R3+URZ], R0 ;  /* 0x00000000030075a7 */ /* 0x0044e4000800017f */
[----:B---3--:R-:W-:Y:S05]  /*9920*/  @!P0 NANOSLEEP.SYNCS 0x989680 ;  /* 0x009896800000895d */ /* 0x008fea0003900000 */
[----:B------:R-:W3:Y:S02]  /*9930*/  @!P0 SYNCS.PHASECHK.TRANS64 P0, [R3+URZ], R0 ;  /* 0x00000000030085a7 */ /* 0x000ee4000800007f */
[----:B---3--:R-:W-:Y:S05]  /*9940*/  @!P0 BRA `(.L_x_314) ;  /* 0xfffffffc00f08947 */ /* 0x008fea000383ffff */
.L_x_309:
[----:B------:R-:W-:Y:S05]  /*9950*/  BSYNC B0 ;  /* 0x0000000000007941 */ /* 0x000fea0003800000 */
.L_x_308:
[----:B------:R-:W-:Y:S05]  /*9960*/  EXIT ;  /* 0x000000000000794d */ /* 0x000fea0003800000 */
.L_x_14:
[----:B0-----:R0:W1:Y:S02]  /*9970*/  SYNCS.PHASECHK.TRANS64.TRYWAIT P0, [R157+URZ], R0 ;  /* 0x000000009d0075a7 */ /* 0x001064000800017f */
[----:B-1----:R-:W-:Y:S05]  /*9980*/  @!P0 NANOSLEEP.SYNCS 0x989680 ;  /* 0x009896800000895d */ /* 0x002fea0003900000 */
[----:B------:R-:W1:Y:S02]  /*9990*/  @!P0 SYNCS.PHASECHK.TRANS64 P0, [R157+URZ], R0 ;  /* 0x000000009d0085a7 */ /* 0x000e64000800007f */
[----:B-1----:R-:W-:Y:S05]  /*99a0*/  @!P0 BRA `(.L_x_14) ;  /* 0xfffffffc00f08947 */ /* 0x002fea000383ffff */
[----:B------:R-:W-:Y:S05]  /*99b0*/  BRA `(.L_x_315) ;  /* 0xffffff7800f47947 */ /* 0x000fea000383ffff */
.L_x_19:
[----:B-1----:R1:W2:Y:S02]  /*99c0*/  SYNCS.PHASECHK.TRANS64.TRYWAIT P1, [R3+URZ], R0 ;  /* 0x00000000030075a7 */ /* 0x0022a4000802017f */
[----:B--2---:R-:W-:Y:S05]  /*99d0*/  @!P1 NANOSLEEP.SYNCS 0x989680 ;  /* 0x009896800000995d */ /* 0x004fea0003900000 */
[----:B------:R-:W2:Y:S02]  /*99e0*/  @!P1 SYNCS.PHASECHK.TRANS64 P1, [R3+URZ], R0 ;  /* 0x00000000030095a7 */ /* 0x000ea4000802007f */
[----:B--2---:R-:W-:Y:S05]  /*99f0*/  @!P1 BRA `(.L_x_19) ;  /* 0xfffffffc00f09947 */ /* 0x004fea000383ffff */
[----:B------:R-:W-:Y:S05]  /*9a00*/  BRA `(.L_x_18) ;  /* 0xffffff7c00687947 */ /* 0x000fea000383ffff */
.L_x_24:
[----:B-1----:R-:W-:-:S04]  /*9a10*/  IMAD.U32 R4, RZ, RZ, UR4 ;  /* 0x00000004ff047e24 */ /* 0x002fc8000f8e00ff */
[----:B------:R1:W2:Y:S03]  /*9a20*/  SYNCS.PHASECHK.TRANS64.TRYWAIT P1, [R4+URZ], R3 ;  /* 0x00000003040075a7 */ /* 0x0002a6000802017f */
[----:B--2---:R-:W-:Y:S05]  /*9a30*/  @!P1 NANOSLEEP.SYNCS 0x989680 ;  /* 0x009896800000995d */ /* 0x004fea0003900000 */
[----:B------:R-:W2:Y:S02]  /*9a40*/  @!P1 SYNCS.PHASECHK.TRANS64 P1, [R4+URZ], R3 ;  /* 0x00000003040095a7 */ /* 0x000ea4000802007f */
[----:B--2---:R-:W-:Y:S05]  /*9a50*/  @!P1 BRA `(.L_x_24) ;  /* 0xfffffffc00ec9947 */ /* 0x004fea000383ffff */
[----:B------:R-:W-:Y:S05]  /*9a60*/  BRA `(.L_x_23) ;  /* 0xffffff7c00f87947 */ /* 0x000fea000383ffff */
.L_x_30:
[----:B0-----:R0:W1:Y:S02]  /*9a70*/  SYNCS.PHASECHK.TRANS64.TRYWAIT P0, [R157+URZ+0x10], R0 ;  /* 0x000010009d0075a7 */ /* 0x001064000800017f */
[----:B-1----:R-:W-:Y:S05]  /*9a80*/  @!P0 NANOSLEEP.SYNCS 0x989680 ;  /* 0x009896800000895d */ /* 0x002fea0003900000 */
[----:B------:R-:W1:Y:S02]  /*9a90*/  @!P0 SYNCS.PHASECHK.TRANS64 P0, [R157+URZ+0x10], R0 ;  /* 0x000010009d0085a7 */ /* 0x000e64000800007f */
[----:B-1----:R-:W-:Y:S05]  /*9aa0*/  @!P0 BRA `(.L_x_30) ;  /* 0xfffffffc00f08947 */ /* 0x002fea000383ffff */
[----:B------:R-:W-:Y:S05]  /*9ab0*/  BRA `(.L_x_316) ;  /* 0xffffff8000f47947 */ /* 0x000fea000383ffff */
.L_x_295:
[----:B------:R-:W-:Y:S01]  /*9ac0*/  BSSY B1, `(.L_x_317) ;  /* 0x0000006000017945 */ /* 0x000fe20003800000 */
[----:B------:R-:W-:-:S07]  /*9ad0*/  IMAD.MOV.U32 R15, RZ, RZ, -0x1 ;  /* 0xffffffffff0f7424 */ /* 0x000fce00078e00ff */
[----:B------:R-:W-:Y:S05]  /*9ae0*/  WARPSYNC.COLLECTIVE R15, `(.L_x_318) ;  /* 0x000000000f0c7348 */ /* 0x000fea0003c00000 */
[----:B------:R-:W-:Y:S02]  /*9af0*/  ELECT P6, UR62, PT ;  /* 0x00000000003e782f */ /* 0x000fe400038c0000 */
[----:B------:R-:W-:Y:S01]  /*9b00*/  MOV R14, UR62 ;  /* 0x0000003e000e7c02 */ /* 0x000fe20008000f00 */
[----:B------:R-:W-:Y:S10]  /*9b10*/  ENDCOLLECTIVE ;  /* 0x000000000000791b */ /* 0x000ff40003800000 */
.L_x_318:
[----:B------:R-:W-:Y:S05]  /*9b20*/  BSYNC B1 ;  /* 0x0000000000017941 */ /* 0x000fea0003800000 */
.L_x_317:
[----:B------:R-:W-:Y:S05]  /*9b30*/  BRA `(.L_x_319) ;  /* 0xfffffff000007947 */ /* 0x000fea000383ffff */
.L_x_298:
[----:B-1----:R1:W2:Y:S02]  /*9b40*/  SYNCS.PHASECHK.TRANS64.TRYWAIT P1, [R10+URZ+0x20], R5 ;  /* 0x000020050a0075a7 */ /* 0x0022a4000802017f */
[----:B--2---:R-:W-:Y:S05]  /*9b50*/  @!P1 NANOSLEEP.SYNCS 0x989680 ;  /* 0x009896800000995d */ /* 0x004fea0003900000 */
[----:B------:R-:W2:Y:S02]  /*9b60*/  @!P1 SYNCS.PHASECHK.TRANS64 P1, [R10+URZ+0x20], R5 ;  /* 0x000020050a0095a7 */ /* 0x000ea4000802007f */
[----:B--2---:R-:W-:Y:S05]  /*9b70*/  @!P1 BRA `(.L_x_298) ;  /* 0xfffffffc00f09947 */ /* 0x004fea000383ffff */
[----:B------:R-:W-:Y:S05]  /*9b80*/  BRA `(.L_x_320) ;  /* 0xfffffff000347947 */ /* 0x000fea000383ffff */
.L_x_307:
[----:B------:R-:W-:Y:S01]  /*9b90*/  BSSY B0, `(.L_x_321) ;  /* 0x0000006000007945 */ /* 0x000fe20003800000 */
[----:B------:R-:W-:-:S07]  /*9ba0*/  IMAD.MOV.U32 R15, RZ, RZ, -0x1 ;  /* 0xffffffffff0f7424 */ /* 0x000fce00078e00ff */
[----:B------:R-:W-:Y:S05]  /*9bb0*/  WARPSYNC.COLLECTIVE R15, `(.L_x_322) ;  /* 0x000000000f0c7348 */ /* 0x000fea0003c00000 */
[----:B------:R-:W-:Y:S02]  /*9bc0*/  ELECT P6, UR62, PT ;  /* 0x00000000003e782f */ /* 0x000fe400038c0000 */
[----:B------:R-:W-:Y:S01]  /*9bd0*/  MOV R14, UR62 ;  /* 0x0000003e000e7c02 */ /* 0x000fe20008000f00 */
[----:B------:R-:W-:Y:S10]  /*9be0*/  ENDCOLLECTIVE ;  /* 0x000000000000791b */ /* 0x000ff40003800000 */
.L_x_322:
[----:B------:R-:W-:Y:S05]  /*9bf0*/  BSYNC B0 ;  /* 0x0000000000007941 */ /* 0x000fea0003800000 */
.L_x_321:
[----:B------:R-:W-:Y:S05]  /*9c00*/  BRA `(.L_x_323) ;  /* 0xfffffff800a07947 */ /* 0x000fea000383ffff */
.L_x_311:
[----:B0-----:R0:W1:Y:S02]  /*9c10*/  SYNCS.PHASECHK.TRANS64.TRYWAIT P0, [R7+URZ], R2 ;  /* 0x00000002070075a7 */ /* 0x001064000800017f */
[----:B-1----:R-:W-:Y:S05]  /*9c20*/  @!P0 NANOSLEEP.SYNCS 0x989680 ;  /* 0x009896800000895d */ /* 0x002fea0003900000 */
[----:B------:R-:W1:Y:S02]  /*9c30*/  @!P0 SYNCS.PHASECHK.TRANS64 P0, [R7+URZ], R2 ;  /* 0x00000002070085a7 */ /* 0x000e64000800007f */
[----:B-1----:R-:W-:Y:S05]  /*9c40*/  @!P0 BRA `(.L_x_311) ;  /* 0xfffffffc00f08947 */ /* 0x002fea000383ffff */
[----:B------:R-:W-:Y:S05]  /*9c50*/  BRA `(.L_x_324) ;  /* 0xfffffff800e47947 */ /* 0x000fea000383ffff */
.L_x_312:
[----:B0-----:R0:W1:Y:S02]  /*9c60*/  SYNCS.PHASECHK.TRANS64.TRYWAIT P0, [R9+URZ], R4 ;  /* 0x00000004090075a7 */ /* 0x001064000800017f */
[----:B-1----:R-:W-:Y:S05]  /*9c70*/  @!P0 NANOSLEEP.SYNCS 0x989680 ;  /* 0x009896800000895d */ /* 0x002fea0003900000 */
[----:B------:R-:W1:Y:S02]  /*9c80*/  @!P0 SYNCS.PHASECHK.TRANS64 P0, [R9+URZ], R4 ;  /* 0x00000004090085a7 */ /* 0x000e64000800007f */
[----:B-1----:R-:W-:Y:S05]  /*9c90*/  @!P0 BRA `(.L_x_312) ;  /* 0xfffffffc00f08947 */ /* 0x002fea000383ffff */
[----:B------:R-:W-:Y:S05]  /*9ca0*/  BRA `(.L_x_325) ;  /* 0xfffffff800f47947 */ /* 0x000fea000383ffff */
.L_x_313:
[----:B-1----:R1:W2:Y:S02]  /*9cb0*/  SYNCS.PHASECHK.TRANS64.TRYWAIT P0, [R6+URZ], R5 ;  /* 0x00000005060075a7 */ /* 0x0022a4000800017f */
[----:B--2---:R-:W-:Y:S05]  /*9cc0*/  @!P0 NANOSLEEP.SYNCS 0x989680 ;  /* 0x009896800000895d */ /* 0x004fea0003900000 */
[----:B------:R-:W2:Y:S02]  /*9cd0*/  @!P0 SYNCS.PHASECHK.TRANS64 P0, [R6+URZ], R5 ;  /* 0x00000005060085a7 */ /* 0x000ea4000800007f */
[----:B--2---:R-:W-:Y:S05]  /*9ce0*/  @!P0 BRA `(.L_x_313) ;  /* 0xfffffffc00f08947 */ /* 0x004fea000383ffff */
[----:B------:R-:W-:Y:S05]  /*9cf0*/  BRA `(.L_x_326) ;  /* 0xfffffff800fc7947 */ /* 0x000fea000383ffff */
.L_x_327:
[----:B------:R-:W-:-:S00]  /*9d00*/  BRA `(.L_x_327) ;  /* 0xfffffffc00fc7947 */ /* 0x000fc0000383ffff */
[----:B------:R-:W-:-:S00]  /*9d10*/  NOP ;  /* 0x0000000000007918 */ /* 0x000fc00000000000 */
        /* <DEDUP_REMOVED lines=14> */
.L_x_328:


//--------------------- .nv.global.init           --------------------------
	.section	.nv.global.init,"aw",@progbits
.nv.global.init:
	.type		$str$22,@object
	.size		$str$22,($str$23 - $str$22)
$str$22:
        /*0000*/ 	.byte	0x6b, 0x5f, 0x74, 0x69, 0x6c, 0x65, 0x5f, 0x63, 0x6f, 0x75, 0x6e, 0x74, 0x20, 0x3e, 0x3d, 0x20
        /*0010*/ 	.byte	0x31, 0x00
	.type		$str$23,@object
	.size		$str$23,(__unnamed_1 - $str$23)
$str$23:
        /*0012*/ 	.byte	0x2f, 0x74, 0x6d, 0x70, 0x2f, 0x63, 0x75, 0x74, 0x6c, 0x61, 0x73, 0x73, 0x5f, 0x73, 0x77, 0x65
        /*0022*/ 	.byte	0x65, 0x70, 0x5f, 0x73, 0x72, 0x63, 0x2f, 0x69, 0x6e, 0x63, 0x6c, 0x75, 0x64, 0x65, 0x2f, 0x63
        /*0032*/ 	.byte	0x75, 0x74, 0x6c, 0x61, 0x73, 0x73, 0x2f, 0x67, 0x65, 0x6d, 0x6d, 0x2f, 0x63, 0x6f, 0x6c, 0x6c
        /*0042*/ 	.byte	0x65, 0x63, 0x74, 0x69, 0x76, 0x65, 0x2f, 0x73, 0x6d, 0x39, 0x30, 0x5f, 0x6d, 0x6d, 0x61, 0x5f
        /*0052*/ 	.byte	0x74, 0x6d, 0x61, 0x5f, 0x67, 0x6d, 0x6d, 0x61, 0x5f, 0x73, 0x73, 0x5f, 0x77, 0x61, 0x72, 0x70
        /*0062*/ 	.byte	0x73, 0x70, 0x65, 0x63, 0x69, 0x61, 0x6c, 0x69, 0x7a, 0x65, 0x64, 0x2e, 0x68, 0x70, 0x70, 0x00
	.type		__unnamed_1,@object
	.size		__unnamed_1,(.L_0 - __unnamed_1)
__unnamed_1:
        /*0072*/ 	.byte	0x76, 0x6f, 0x69, 0x64, 0x20, 0x63, 0x75, 0x74, 0x6c, 0x61, 0x73, 0x73, 0x3a, 0x3a, 0x67, 0x65
        /* <DEDUP_REMOVED lines=171> */
        /*0b32*/ 	.byte	0x3a, 0x3a, 0x69, 0x64, 0x65, 0x6e, 0x74, 0x69, 0x74, 0x79, 0x5d, 0x00
.L_0:


//--------------------- .nv.shared._ZN7cutlass13device_kernelINS_4gemm6kernel13GemmUniversalIN4cute5tupleIJiiiiEEENS1_10collective13CollectiveMmaINS1_34MainloopSm90TmaGmmaWarpSpecializedILi4ENS5_IJNS4_1CILi1EEESB_SB_EEENS1_32KernelTmaWarpSpecializedPingpongEEENS5_IJNSA_ILi64EEENSA_ILi256EEESF_EEEaNS5_IJlSB_lEEEaSI_NS4_8TiledMMAINS4_8MMA_AtomIJNS4_4SM904GMMA27MMA_64x256x32_S32S8S8_SS_TNEEEENS4_6LayoutISC_NS5_IJNSA_ILi0EEESQ_SQ_EEEEENS5_IJNS4_10UnderscoreEST_ST_EEEEENS4_13SM90_TMA_LOADENS4_14ComposedLayoutINS4_7SwizzleILi2ELi4ELi3EEENS4_18smem_ptr_flag_bitsILi8EEENSP_INS5_IJNSA_ILi8EEESF_EEENS5_IJSF_SB_EEEEEEEvNS4_8identityESW_S16_vS17_EENS_8epilogue10collective6detail29Sm90TmaWarpSpecializedAdapterINS1A_15DefaultEpilogueIaSI_SI_NS19_6thread17LinearCombinationIaLi1EiiLNS1E_9ScaleType4KindE0ELNS_15FloatRoundStyleE2EaEENS1_15EpilogueDefaultEEEEEvvEEEEvNT_6ParamsE --------------------------
	.section	.nv.shared._ZN7cutlass13device_kernelINS_4gemm6kernel13GemmUniversalIN4cute5tupleIJiiiiEEENS1_10collective13CollectiveMmaINS1_34MainloopSm90TmaGmmaWarpSpecializedILi4ENS5_IJNS4_1CILi1EEESB_SB_EEENS1_32KernelTmaWarpSpecializedPingpongEEENS5_IJNSA_ILi64EEENSA_ILi256EEESF_EEEaNS5_IJlSB_lEEEaSI_NS4_8TiledMMAINS4_8MMA_AtomIJNS4_4SM904GMMA27MMA_64x256x32_S32S8S8_SS_TNEEEENS4_6LayoutISC_NS5_IJNSA_ILi0EEESQ_SQ_EEEEENS5_IJNS4_10UnderscoreEST_ST_EEEEENS4_13SM90_TMA_LOADENS4_14ComposedLayoutINS4_7SwizzleILi2ELi4ELi3EEENS4_18smem_ptr_flag_bitsILi8EEENSP_INS5_IJNSA_ILi8EEESF_EEENS5_IJSF_SB_EEEEEEEvNS4_8identityESW_S16_vS17_EENS_8epilogue10collective6detail29Sm90TmaWarpSpecializedAdapterINS1A_15DefaultEpilogueIaSI_SI_NS19_6thread17LinearCombinationIaLi1EiiLNS1E_9ScaleType4KindE0ELNS_15FloatRoundStyleE2EaEENS1_15EpilogueDefaultEEEEEvvEEEEvNT_6ParamsE,"aw",@nobits
	.sectionflags	@""
	.align	16
	.zero		1024


//--------------------- .nv.shared.reserved.0     --------------------------
	.section	.nv.shared.reserved.0,"aw",@nobits
	.weak		__nv_reservedSMEM_offset_0_alias
	.size		__nv_reservedSMEM_offset_0_alias, 0, 0
	.other		__nv_reservedSMEM_offset_0_alias,@"STO_CUDA_RESERVED_SHARED STV_DEFAULT"
__nv_reservedSMEM_offset_0_alias:
	.zero		0


//--------------------- .nv.global                --------------------------
	.section	.nv.global,"aw",@nobits
.nv.global:
	.type		_ZN40_INTERNAL_ace9d757_4_k_cu_142842d0_248064cute1_E,@object
	.size		_ZN40_INTERNAL_ace9d757_4_k_cu_142842d0_248064cute1_E,(_ZN40_INTERNAL_ace9d757_4_k_cu_142842d0_248064cuda3std3__45__cpo6cbeginE - _ZN40_INTERNAL_ace9d757_4_k_cu_142842d0_248064cute1_E)
_ZN40_INTERNAL_ace9d757_4_k_cu_142842d0_248064cute1_E:
	.zero		1
	.type		_ZN40_INTERNAL_ace9d757_4_k_cu_142842d0_248064cuda3std3__45__cpo6cbeginE,@object
	.size		_ZN40_INTERNAL_ace9d757_4_k_cu_142842d0_248064cuda3std3__45__cpo6cbeginE,(_ZN40_INTERNAL_ace9d757_4_k_cu_142842d0_248064cuda3std3__48in_placeE - _ZN40_INTERNAL_ace9d757_4_k_cu_142842d0_248064cuda3std3__45__cpo6cbeginE)
_ZN40_INTERNAL_ace9d757_4_k_cu_142842d0_248064cuda3std3__45__cpo6cbeginE:
	.zero		1
	.type		_ZN40_INTERNAL_ace9d757_4_k_cu_142842d0_248064cuda3std3__48in_placeE,@object
	.size		_ZN40_INTERNAL_ace9d757_4_k_cu_142842d0_248064cuda3std3__48in_placeE,(_ZN40_INTERNAL_ace9d757_4_k_cu_142842d0_248064cuda3std6ranges3__45__cpo9iter_moveE - _ZN40_INTERNAL_ace9d757_4_k_cu_142842d0_248064cuda3std3__48in_placeE)
_ZN40_INTERNAL_ace9d757_4_k_cu_142842d0_248064cuda3std3__48in_placeE:
	.zero		1
	.type		_ZN40_INTERNAL_ace9d757_4_k_cu_142842d0_248064cuda3std6ranges3__45__cpo9iter_moveE,@object
	.size		_ZN40_INTERNAL_ace9d757_4_k_cu_142842d0_248064cuda3std6ranges3__45__cpo9iter_moveE,(_ZN40_INTERNAL_ace9d757_4_k_cu_142842d0_248064cuda3std3__45__cpo5beginE - _ZN40_INTERNAL_ace9d757_4_k_cu_142842d0_248064cuda3std6ranges3__45__cpo9iter_moveE)
_ZN40_INTERNAL_ace9d757_4_k_cu_142842d0_248064cuda3std6ranges3__45__cpo9iter_moveE:
	.zero		1
	.type		_ZN40_INTERNAL_ace9d757_4_k_cu_142842d0_248064cuda3std3__45__cpo5beginE,@object
	.size		_ZN40_INTERNAL_ace9d757_4_k_cu_142842d0_248064cuda3std3__45__cpo5beginE,(_ZN40_INTERNAL_ace9d757_4_k_cu_142842d0_248064cuda3std3__442_GLOBAL__N__ace9d757_4_k_cu_142842d0_248066ignoreE - _ZN40_INTERNAL_ace9d757_4_k_cu_142842d0_248064cuda3std3__45__cpo5beginE)
_ZN40_INTERNAL_ace9d757_4_k_cu_142842d0_248064cuda3std3__45__cpo5beginE:
	.zero		1
	.type		_ZN40_INTERNAL_ace9d757_4_k_cu_142842d0_248064cuda3std3__442_GLOBAL__N__ace9d757_4_k_cu_142842d0_248066ignoreE,@object
	.size		_ZN40_INTERNAL_ace9d757_4_k_cu_142842d0_248064cuda3std3__442_GLOBAL__N__ace9d757_4_k_cu_142842d0_248066ignoreE,(_ZN40_INTERNAL_ace9d757_4_k_cu_142842d0_248064cute7productE - _ZN40_INTERNAL_ace9d757_4_k_cu_142842d0_248064cuda3std3__442_GLOBAL__N__ace9d757_4_k_cu_142842d0_248066ignoreE)
_ZN40_INTERNAL_ace9d757_4_k_cu_142842d0_248064cuda3std3__442_GLOBAL__N__ace9d757_4_k_cu_142842d0_248066ignoreE:
	.zero		1
	.type		_ZN40_INTERNAL_ace9d757_4_k_cu_142842d0_248064cute7productE,@object
	.size		_ZN40_INTERNAL_ace9d757_4_k_cu_142842d0_248064cute7productE,(_ZN40_INTERNAL_ace9d757_4_k_cu_142842d0_248064cuda3std3__45__cpo3endE - _ZN40_INTERNAL_ace9d757_4_k_cu_142842d0_248064cute7productE)
_ZN40_INTERNAL_ace9d757_4_k_cu_142842d0_248064cute7productE:
	.zero		1
	.type		_ZN40_INTERNAL_ace9d757_4_k_cu_142842d0_248064cuda3std3__45__cpo3endE,@object
	.size		_ZN40_INTERNAL_ace9d757_4_k_cu_142842d0_248064cuda3std3__45__cpo3endE,(_ZN40_INTERNAL_ace9d757_4_k_cu_142842d0_248064cuda3std3__419piecewise_constructE - _ZN40_INTERNAL_ace9d757_4_k_cu_142842d0_248064cuda3std3__45__cpo3endE)
_ZN40_INTERNAL_ace9d757_4_k_cu_142842d0_248064cuda3std3__45__cpo3endE:
	.zero		1
	.type		_ZN40_INTERNAL_ace9d757_4_k_cu_142842d0_248064cuda3std3__419piecewise_constructE,@object
	.size		_ZN40_INTERNAL_ace9d757_4_k_cu_142842d0_248064cuda3std3__419piecewise_constructE,(_ZN40_INTERNAL_ace9d757_4_k_cu_142842d0_248064cuda3std3__45__cpo4cendE - _ZN40_INTERNAL_ace9d757_4_k_cu_142842d0_248064cuda3std3__419piecewise_constructE)
_ZN40_INTERNAL_ace9d757_4_k_cu_142842d0_248064cuda3std3__419piecewise_constructE:
	.zero		1
	.type		_ZN40_INTERNAL_ace9d757_4_k_cu_142842d0_248064cuda3std3__45__cpo4cendE,@object
	.size		_ZN40_INTERNAL_ace9d757_4_k_cu_142842d0_248064cuda3std3__45__cpo4cendE,(_ZN40_INTERNAL_ace9d757_4_k_cu_142842d0_248064cuda3std6ranges3__45__cpo4swapE - _ZN40_INTERNAL_ace9d757_4_k_cu_142842d0_248064cuda3std3__45__cpo4cendE)
_ZN40_INTERNAL_ace9d757_4_k_cu_142842d0_248064cuda3std3__45__cpo4cendE:
	.zero		1
	.type		_ZN40_INTERNAL_ace9d757_4_k_cu_142842d0_248064cuda3std6ranges3__45__cpo4swapE,@object
	.size		_ZN40_INTERNAL_ace9d757_4_k_cu_142842d0_248064cuda3std6ranges3__45__cpo4swapE,(.L_8 - _ZN40_INTERNAL_ace9d757_4_k_cu_142842d0_248064cuda3std6ranges3__45__cpo4swapE)
_ZN40_INTERNAL_ace9d757_4_k_cu_142842d0_248064cuda3std6ranges3__45__cpo4swapE:
	.zero		1
.L_8:


//--------------------- .nv.constant0._ZN7cutlass13device_kernelINS_4gemm6kernel13GemmUniversalIN4cute5tupleIJiiiiEEENS1_10collective13CollectiveMmaINS1_34MainloopSm90TmaGmmaWarpSpecializedILi4ENS5_IJNS4_1CILi1EEESB_SB_EEENS1_32KernelTmaWarpSpecializedPingpongEEENS5_IJNSA_ILi64EEENSA_ILi256EEESF_EEEaNS5_IJlSB_lEEEaSI_NS4_8TiledMMAINS4_8MMA_AtomIJNS4_4SM904GMMA27MMA_64x256x32_S32S8S8_SS_TNEEEENS4_6LayoutISC_NS5_IJNSA_ILi0EEESQ_SQ_EEEEENS5_IJNS4_10UnderscoreEST_ST_EEEEENS4_13SM90_TMA_LOADENS4_14ComposedLayoutINS4_7SwizzleILi2ELi4ELi3EEENS4_18smem_ptr_flag_bitsILi8EEENSP_INS5_IJNSA_ILi8EEESF_EEENS5_IJSF_SB_EEEEEEEvNS4_8identityESW_S16_vS17_EENS_8epilogue10collective6detail29Sm90TmaWarpSpecializedAdapterINS1A_15DefaultEpilogueIaSI_SI_NS19_6thread17LinearCombinationIaLi1EiiLNS1E_9ScaleType4KindE0ELNS_15FloatRoundStyleE2EaEENS1_15EpilogueDefaultEEEEEvvEEEEvNT_6ParamsE --------------------------
	.section	.nv.constant0._ZN7cutlass13device_kernelINS_4gemm6kernel13GemmUniversalIN4cute5tupleIJiiiiEEENS1_10collective13CollectiveMmaINS1_34MainloopSm90TmaGmmaWarpSpecializedILi4ENS5_IJNS4_1CILi1EEESB_SB_EEENS1_32KernelTmaWarpSpecializedPingpongEEENS5_IJNSA_ILi64EEENSA_ILi256EEESF_EEEaNS5_IJlSB_lEEEaSI_NS4_8TiledMMAINS4_8MMA_AtomIJNS4_4SM904GMMA27MMA_64x256x32_S32S8S8_SS_TNEEEENS4_6LayoutISC_NS5_IJNSA_ILi0EEESQ_SQ_EEEEENS5_IJNS4_10UnderscoreEST_ST_EEEEENS4_13SM90_TMA_LOADENS4_14ComposedLayoutINS4_7SwizzleILi2ELi4ELi3EEENS4_18smem_ptr_flag_bitsILi8EEENSP_INS5_IJNSA_ILi8EEESF_EEENS5_IJSF_SB_EEEEEEEvNS4_8identityESW_S16_vS17_EENS_8epilogue10collective6detail29Sm90TmaWarpSpecializedAdapterINS1A_15DefaultEpilogueIaSI_SI_NS19_6thread17LinearCombinationIaLi1EiiLNS1E_9ScaleType4KindE0ELNS_15FloatRoundStyleE2EaEENS1_15EpilogueDefaultEEEEEvvEEEEvNT_6ParamsE,"a",@progbits
	.sectionflags	@""
	.align	4
.nv.constant0._ZN7cutlass13device_kernelINS_4gemm6kernel13GemmUniversalIN4cute5tupleIJiiiiEEENS1_10collective13CollectiveMmaINS1_34MainloopSm90TmaGmmaWarpSpecializedILi4ENS5_IJNS4_1CILi1EEESB_SB_EEENS1_32KernelTmaWarpSpecializedPingpongEEENS5_IJNSA_ILi64EEENSA_ILi256EEESF_EEEaNS5_IJlSB_lEEEaSI_NS4_8TiledMMAINS4_8MMA_AtomIJNS4_4SM904GMMA27MMA_64x256x32_S32S8S8_SS_TNEEEENS4_6LayoutISC_NS5_IJNSA_ILi0EEESQ_SQ_EEEEENS5_IJNS4_10UnderscoreEST_ST_EEEEENS4_13SM90_TMA_LOADENS4_14ComposedLayoutINS4_7SwizzleILi2ELi4ELi3EEENS4_18smem_ptr_flag_bitsILi8EEENSP_INS5_IJNSA_ILi8EEESF_EEENS5_IJSF_SB_EEEEEEEvNS4_8identityESW_S16_vS17_EENS_8epilogue10collective6detail29Sm90TmaWarpSpecializedAdapterINS1A_15DefaultEpilogueIaSI_SI_NS19_6thread17LinearCombinationIaLi1EiiLNS1E_9ScaleType4KindE0ELNS_15FloatRoundStyleE2EaEENS1_15EpilogueDefaultEEEEEvvEEEEvNT_6ParamsE:
	.zero		1664


//--------------------- SYMBOLS --------------------------

	.type		.nv.reservedSmem.offset0,@object
	.size		.nv.reservedSmem.offset0,0x4
	.type		__assertfail,@function
